//
// Generated by NVIDIA NVVM Compiler
//
// Compiler Build ID: CL-36424714
// Cuda compilation tools, release 13.0, V13.0.88
// Based on NVVM 20.0.0
//

.version 9.0
.target sm_100
.address_size 64

	// .globl	_Z11euclidNoPowPfS_Pdi
.func  (.param .align 16 .b8 func_retval0[16]) __internal_trig_reduction_slowpathd
(
	.param .b64 __internal_trig_reduction_slowpathd_param_0
)
;
.func  (.param .b64 func_retval0) __internal_accurate_pow
(
	.param .b64 __internal_accurate_pow_param_0,
	.param .b64 __internal_accurate_pow_param_1
)
;
.global .align 8 .b8 __cudart_i2opi_d[144] = {8, 93, 141, 31, 177, 95, 251, 107, 234, 146, 82, 138, 247, 57, 7, 61, 123, 241, 229, 235, 199, 186, 39, 117, 45, 234, 95, 158, 102, 63, 70, 79, 183, 9, 203, 39, 207, 126, 54, 109, 31, 109, 10, 90, 139, 17, 47, 239, 15, 152, 5, 222, 255, 151, 248, 31, 59, 40, 249, 189, 139, 95, 132, 156, 244, 57, 83, 131, 57, 214, 145, 57, 65, 126, 95, 180, 38, 112, 156, 233, 132, 68, 187, 46, 245, 53, 130, 232, 62, 167, 41, 177, 28, 235, 29, 254, 28, 146, 209, 9, 234, 46, 73, 6, 224, 210, 77, 66, 58, 110, 36, 183, 97, 197, 187, 222, 171, 99, 81, 254, 65, 144, 67, 60, 153, 149, 98, 219, 192, 221, 52, 245, 209, 87, 39, 252, 41, 21, 68, 78, 110, 131, 249, 162};
.global .align 16 .b8 __cudart_sin_cos_coeffs[128] = {70, 210, 176, 44, 241, 229, 90, 190, 146, 227, 172, 105, 227, 29, 199, 62, 161, 98, 219, 25, 160, 1, 42, 191, 24, 8, 17, 17, 17, 17, 129, 63, 84, 85, 85, 85, 85, 85, 197, 191, 0, 0, 0, 0, 0, 0, 0, 0, 0, 0, 0, 0, 0, 0, 0, 0, 100, 129, 253, 32, 131, 255, 168, 189, 40, 133, 239, 193, 167, 238, 33, 62, 217, 230, 6, 142, 79, 126, 146, 190, 233, 188, 221, 25, 160, 1, 250, 62, 71, 93, 193, 22, 108, 193, 86, 191, 81, 85, 85, 85, 85, 85, 165, 63, 0, 0, 0, 0, 0, 0, 224, 191, 0, 0, 0, 0, 0, 0, 240, 63};

.visible .entry _Z11euclidNoPowPfS_Pdi(
	.param .u64 .ptr .align 1 _Z11euclidNoPowPfS_Pdi_param_0,
	.param .u64 .ptr .align 1 _Z11euclidNoPowPfS_Pdi_param_1,
	.param .u64 .ptr .align 1 _Z11euclidNoPowPfS_Pdi_param_2,
	.param .u32 _Z11euclidNoPowPfS_Pdi_param_3
)
{
	.reg .pred 	%p<8>;
	.reg .b32 	%r<17>;
	.reg .b32 	%f<43>;
	.reg .b64 	%rd<29>;
	.reg .b64 	%fd<92>;

	ld.param.u64 	%rd13, [_Z11euclidNoPowPfS_Pdi_param_0];
	ld.param.u64 	%rd14, [_Z11euclidNoPowPfS_Pdi_param_1];
	ld.param.u64 	%rd15, [_Z11euclidNoPowPfS_Pdi_param_2];
	ld.param.u32 	%r9, [_Z11euclidNoPowPfS_Pdi_param_3];
	cvta.to.global.u64 	%rd1, %rd15;
	cvta.to.global.u64 	%rd2, %rd14;
	cvta.to.global.u64 	%rd3, %rd13;
	setp.lt.s32 	%p1, %r9, 1;
	@%p1 bra 	$L__BB0_9;
	and.b32  	%r1, %r9, 3;
	setp.lt.u32 	%p2, %r9, 4;
	mov.b32 	%r16, 0;
	@%p2 bra 	$L__BB0_4;
	and.b32  	%r16, %r9, 2147483644;
	neg.s32 	%r14, %r16;
	add.s64 	%rd28, %rd3, 24;
	add.s64 	%rd27, %rd2, 24;
	add.s64 	%rd26, %rd1, 16;
$L__BB0_3:
	.pragma "nounroll";
	ld.global.f32 	%f1, [%rd28+-24];
	cvt.f64.f32 	%fd1, %f1;
	ld.global.f32 	%f2, [%rd27+-24];
	cvt.f64.f32 	%fd2, %f2;
	sub.f64 	%fd3, %fd1, %fd2;
	ld.global.f32 	%f3, [%rd28+-20];
	cvt.f64.f32 	%fd4, %f3;
	ld.global.f32 	%f4, [%rd27+-20];
	cvt.f64.f32 	%fd5, %f4;
	sub.f64 	%fd6, %fd4, %fd5;
	mul.f64 	%fd7, %fd6, %fd6;
	fma.rn.f64 	%fd8, %fd3, %fd3, %fd7;
	ld.global.f32 	%f5, [%rd28+-16];
	cvt.f64.f32 	%fd9, %f5;
	ld.global.f32 	%f6, [%rd27+-16];
	cvt.f64.f32 	%fd10, %f6;
	sub.f64 	%fd11, %fd9, %fd10;
	fma.rn.f64 	%fd12, %fd11, %fd11, %fd8;
	sqrt.rn.f64 	%fd13, %fd12;
	st.global.f64 	[%rd26+-16], %fd13;
	ld.global.f32 	%f7, [%rd28+-12];
	cvt.f64.f32 	%fd14, %f7;
	ld.global.f32 	%f8, [%rd27+-12];
	cvt.f64.f32 	%fd15, %f8;
	sub.f64 	%fd16, %fd14, %fd15;
	ld.global.f32 	%f9, [%rd28+-8];
	cvt.f64.f32 	%fd17, %f9;
	ld.global.f32 	%f10, [%rd27+-8];
	cvt.f64.f32 	%fd18, %f10;
	sub.f64 	%fd19, %fd17, %fd18;
	mul.f64 	%fd20, %fd19, %fd19;
	fma.rn.f64 	%fd21, %fd16, %fd16, %fd20;
	ld.global.f32 	%f11, [%rd28+-4];
	cvt.f64.f32 	%fd22, %f11;
	ld.global.f32 	%f12, [%rd27+-4];
	cvt.f64.f32 	%fd23, %f12;
	sub.f64 	%fd24, %fd22, %fd23;
	fma.rn.f64 	%fd25, %fd24, %fd24, %fd21;
	sqrt.rn.f64 	%fd26, %fd25;
	st.global.f64 	[%rd26+-8], %fd26;
	ld.global.f32 	%f13, [%rd28];
	cvt.f64.f32 	%fd27, %f13;
	ld.global.f32 	%f14, [%rd27];
	cvt.f64.f32 	%fd28, %f14;
	sub.f64 	%fd29, %fd27, %fd28;
	ld.global.f32 	%f15, [%rd28+4];
	cvt.f64.f32 	%fd30, %f15;
	ld.global.f32 	%f16, [%rd27+4];
	cvt.f64.f32 	%fd31, %f16;
	sub.f64 	%fd32, %fd30, %fd31;
	mul.f64 	%fd33, %fd32, %fd32;
	fma.rn.f64 	%fd34, %fd29, %fd29, %fd33;
	ld.global.f32 	%f17, [%rd28+8];
	cvt.f64.f32 	%fd35, %f17;
	ld.global.f32 	%f18, [%rd27+8];
	cvt.f64.f32 	%fd36, %f18;
	sub.f64 	%fd37, %fd35, %fd36;
	fma.rn.f64 	%fd38, %fd37, %fd37, %fd34;
	sqrt.rn.f64 	%fd39, %fd38;
	st.global.f64 	[%rd26], %fd39;
	ld.global.f32 	%f19, [%rd28+12];
	cvt.f64.f32 	%fd40, %f19;
	ld.global.f32 	%f20, [%rd27+12];
	cvt.f64.f32 	%fd41, %f20;
	sub.f64 	%fd42, %fd40, %fd41;
	ld.global.f32 	%f21, [%rd28+16];
	cvt.f64.f32 	%fd43, %f21;
	ld.global.f32 	%f22, [%rd27+16];
	cvt.f64.f32 	%fd44, %f22;
	sub.f64 	%fd45, %fd43, %fd44;
	mul.f64 	%fd46, %fd45, %fd45;
	fma.rn.f64 	%fd47, %fd42, %fd42, %fd46;
	ld.global.f32 	%f23, [%rd28+20];
	cvt.f64.f32 	%fd48, %f23;
	ld.global.f32 	%f24, [%rd27+20];
	cvt.f64.f32 	%fd49, %f24;
	sub.f64 	%fd50, %fd48, %fd49;
	fma.rn.f64 	%fd51, %fd50, %fd50, %fd47;
	sqrt.rn.f64 	%fd52, %fd51;
	st.global.f64 	[%rd26+8], %fd52;
	add.s32 	%r14, %r14, 4;
	add.s64 	%rd28, %rd28, 48;
	add.s64 	%rd27, %rd27, 48;
	add.s64 	%rd26, %rd26, 32;
	setp.ne.s32 	%p3, %r14, 0;
	@%p3 bra 	$L__BB0_3;
$L__BB0_4:
	setp.eq.s32 	%p4, %r1, 0;
	@%p4 bra 	$L__BB0_9;
	setp.eq.s32 	%p5, %r1, 1;
	@%p5 bra 	$L__BB0_7;
	mul.lo.s32 	%r11, %r16, 3;
	mul.wide.u32 	%rd16, %r11, 4;
	add.s64 	%rd17, %rd3, %rd16;
	ld.global.f32 	%f25, [%rd17];
	cvt.f64.f32 	%fd53, %f25;
	add.s64 	%rd18, %rd2, %rd16;
	ld.global.f32 	%f26, [%rd18];
	cvt.f64.f32 	%fd54, %f26;
	sub.f64 	%fd55, %fd53, %fd54;
	ld.global.f32 	%f27, [%rd17+4];
	cvt.f64.f32 	%fd56, %f27;
	ld.global.f32 	%f28, [%rd18+4];
	cvt.f64.f32 	%fd57, %f28;
	sub.f64 	%fd58, %fd56, %fd57;
	mul.f64 	%fd59, %fd58, %fd58;
	fma.rn.f64 	%fd60, %fd55, %fd55, %fd59;
	ld.global.f32 	%f29, [%rd17+8];
	cvt.f64.f32 	%fd61, %f29;
	ld.global.f32 	%f30, [%rd18+8];
	cvt.f64.f32 	%fd62, %f30;
	sub.f64 	%fd63, %fd61, %fd62;
	fma.rn.f64 	%fd64, %fd63, %fd63, %fd60;
	sqrt.rn.f64 	%fd65, %fd64;
	mul.wide.u32 	%rd19, %r16, 8;
	add.s64 	%rd20, %rd1, %rd19;
	st.global.f64 	[%rd20], %fd65;
	ld.global.f32 	%f31, [%rd17+12];
	cvt.f64.f32 	%fd66, %f31;
	ld.global.f32 	%f32, [%rd18+12];
	cvt.f64.f32 	%fd67, %f32;
	sub.f64 	%fd68, %fd66, %fd67;
	ld.global.f32 	%f33, [%rd17+16];
	cvt.f64.f32 	%fd69, %f33;
	ld.global.f32 	%f34, [%rd18+16];
	cvt.f64.f32 	%fd70, %f34;
	sub.f64 	%fd71, %fd69, %fd70;
	mul.f64 	%fd72, %fd71, %fd71;
	fma.rn.f64 	%fd73, %fd68, %fd68, %fd72;
	ld.global.f32 	%f35, [%rd17+20];
	cvt.f64.f32 	%fd74, %f35;
	ld.global.f32 	%f36, [%rd18+20];
	cvt.f64.f32 	%fd75, %f36;
	sub.f64 	%fd76, %fd74, %fd75;
	fma.rn.f64 	%fd77, %fd76, %fd76, %fd73;
	sqrt.rn.f64 	%fd78, %fd77;
	st.global.f64 	[%rd20+8], %fd78;
	add.s32 	%r16, %r16, 2;
$L__BB0_7:
	and.b32  	%r12, %r9, 1;
	setp.eq.b32 	%p6, %r12, 1;
	not.pred 	%p7, %p6;
	@%p7 bra 	$L__BB0_9;
	mul.lo.s32 	%r13, %r16, 3;
	mul.wide.u32 	%rd21, %r13, 4;
	add.s64 	%rd22, %rd3, %rd21;
	ld.global.f32 	%f37, [%rd22];
	cvt.f64.f32 	%fd79, %f37;
	add.s64 	%rd23, %rd2, %rd21;
	ld.global.f32 	%f38, [%rd23];
	cvt.f64.f32 	%fd80, %f38;
	sub.f64 	%fd81, %fd79, %fd80;
	ld.global.f32 	%f39, [%rd22+4];
	cvt.f64.f32 	%fd82, %f39;
	ld.global.f32 	%f40, [%rd23+4];
	cvt.f64.f32 	%fd83, %f40;
	sub.f64 	%fd84, %fd82, %fd83;
	mul.f64 	%fd85, %fd84, %fd84;
	fma.rn.f64 	%fd86, %fd81, %fd81, %fd85;
	ld.global.f32 	%f41, [%rd22+8];
	cvt.f64.f32 	%fd87, %f41;
	ld.global.f32 	%f42, [%rd23+8];
	cvt.f64.f32 	%fd88, %f42;
	sub.f64 	%fd89, %fd87, %fd88;
	fma.rn.f64 	%fd90, %fd89, %fd89, %fd86;
	sqrt.rn.f64 	%fd91, %fd90;
	mul.wide.u32 	%rd24, %r16, 8;
	add.s64 	%rd25, %rd1, %rd24;
	st.global.f64 	[%rd25], %fd91;
$L__BB0_9:
	ret;

}
	// .globl	_Z9euclidPowPfS_Pdi
.visible .entry _Z9euclidPowPfS_Pdi(
	.param .u64 .ptr .align 1 _Z9euclidPowPfS_Pdi_param_0,
	.param .u64 .ptr .align 1 _Z9euclidPowPfS_Pdi_param_1,
	.param .u64 .ptr .align 1 _Z9euclidPowPfS_Pdi_param_2,
	.param .u32 _Z9euclidPowPfS_Pdi_param_3
)
{
	.reg .pred 	%p<37>;
	.reg .b32 	%r<41>;
	.reg .b32 	%f<7>;
	.reg .b64 	%rd<18>;
	.reg .b64 	%fd<59>;

	ld.param.u64 	%rd10, [_Z9euclidPowPfS_Pdi_param_0];
	ld.param.u64 	%rd11, [_Z9euclidPowPfS_Pdi_param_1];
	ld.param.u64 	%rd12, [_Z9euclidPowPfS_Pdi_param_2];
	ld.param.u32 	%r11, [_Z9euclidPowPfS_Pdi_param_3];
	setp.lt.s32 	%p2, %r11, 1;
	@%p2 bra 	$L__BB1_18;
	mov.f64 	%fd21, 0d4000000000000000;
	{
	.reg .b32 %temp; 
	mov.b64 	{%temp, %r1}, %fd21;
	}
	and.b32  	%r2, %r1, 2146435072;
	setp.eq.s32 	%p3, %r2, 1062207488;
	setp.lt.s32 	%p4, %r1, 0;
	selp.b32 	%r3, 0, 2146435072, %p4;
	and.b32  	%r12, %r1, 2147483647;
	setp.ne.s32 	%p5, %r12, 1071644672;
	and.pred  	%p1, %p3, %p5;
	or.b32  	%r4, %r3, -2147483648;
	neg.s32 	%r40, %r11;
	cvta.to.global.u64 	%rd13, %rd11;
	add.s64 	%rd16, %rd13, 4;
	cvta.to.global.u64 	%rd14, %rd10;
	add.s64 	%rd15, %rd14, 4;
	cvta.to.global.u64 	%rd17, %rd12;
$L__BB1_2:
	setp.lt.s32 	%p6, %r1, 0;
	setp.eq.s32 	%p7, %r2, 1062207488;
	ld.global.f32 	%f1, [%rd15+-4];
	cvt.f64.f32 	%fd22, %f1;
	ld.global.f32 	%f2, [%rd16+-4];
	cvt.f64.f32 	%fd23, %f2;
	sub.f64 	%fd1, %fd22, %fd23;
	{
	.reg .b32 %temp; 
	mov.b64 	{%temp, %r7}, %fd1;
	}
	abs.f64 	%fd2, %fd1;
	{ // callseq 0, 0
	.param .b64 param0;
	st.param.f64 	[param0], %fd2;
	.param .b64 param1;
	st.param.f64 	[param1], 0d4000000000000000;
	.param .b64 retval0;
	call.uni (retval0), 
	__internal_accurate_pow, 
	(
	param0, 
	param1
	);
	ld.param.f64 	%fd24, [retval0];
	} // callseq 0
	setp.lt.s32 	%p9, %r7, 0;
	neg.f64 	%fd26, %fd24;
	selp.f64 	%fd27, %fd26, %fd24, %p7;
	selp.f64 	%fd28, %fd27, %fd24, %p9;
	setp.eq.f64 	%p10, %fd1, 0d0000000000000000;
	selp.b32 	%r13, %r7, 0, %p7;
	or.b32  	%r14, %r13, 2146435072;
	selp.b32 	%r15, %r14, %r13, %p6;
	mov.b32 	%r16, 0;
	mov.b64 	%fd29, {%r16, %r15};
	selp.f64 	%fd56, %fd29, %fd28, %p10;
	add.f64 	%fd30, %fd1, 0d4000000000000000;
	{
	.reg .b32 %temp; 
	mov.b64 	{%temp, %r17}, %fd30;
	}
	and.b32  	%r18, %r17, 2146435072;
	setp.ne.s32 	%p11, %r18, 2146435072;
	@%p11 bra 	$L__BB1_7;
	setp.num.f64 	%p12, %fd1, %fd1;
	@%p12 bra 	$L__BB1_5;
	mov.f64 	%fd31, 0d4000000000000000;
	add.rn.f64 	%fd56, %fd1, %fd31;
	bra.uni 	$L__BB1_7;
$L__BB1_5:
	setp.neu.f64 	%p13, %fd2, 0d7FF0000000000000;
	@%p13 bra 	$L__BB1_7;
	setp.lt.s32 	%p14, %r7, 0;
	selp.b32 	%r19, %r4, %r3, %p1;
	selp.b32 	%r20, %r19, %r3, %p14;
	mov.b32 	%r21, 0;
	mov.b64 	%fd56, {%r21, %r20};
$L__BB1_7:
	setp.lt.s32 	%p15, %r1, 0;
	setp.eq.s32 	%p16, %r2, 1062207488;
	setp.eq.f64 	%p18, %fd1, 0d3FF0000000000000;
	selp.f64 	%fd7, 0d3FF0000000000000, %fd56, %p18;
	ld.global.f32 	%f3, [%rd15];
	cvt.f64.f32 	%fd32, %f3;
	ld.global.f32 	%f4, [%rd16];
	cvt.f64.f32 	%fd33, %f4;
	sub.f64 	%fd8, %fd32, %fd33;
	{
	.reg .b32 %temp; 
	mov.b64 	{%temp, %r8}, %fd8;
	}
	abs.f64 	%fd9, %fd8;
	{ // callseq 1, 0
	.param .b64 param0;
	st.param.f64 	[param0], %fd9;
	.param .b64 param1;
	st.param.f64 	[param1], 0d4000000000000000;
	.param .b64 retval0;
	call.uni (retval0), 
	__internal_accurate_pow, 
	(
	param0, 
	param1
	);
	ld.param.f64 	%fd34, [retval0];
	} // callseq 1
	setp.lt.s32 	%p19, %r8, 0;
	neg.f64 	%fd36, %fd34;
	selp.f64 	%fd37, %fd36, %fd34, %p16;
	selp.f64 	%fd38, %fd37, %fd34, %p19;
	setp.eq.f64 	%p20, %fd8, 0d0000000000000000;
	selp.b32 	%r22, %r8, 0, %p16;
	or.b32  	%r23, %r22, 2146435072;
	selp.b32 	%r24, %r23, %r22, %p15;
	mov.b32 	%r25, 0;
	mov.b64 	%fd39, {%r25, %r24};
	selp.f64 	%fd57, %fd39, %fd38, %p20;
	add.f64 	%fd40, %fd8, 0d4000000000000000;
	{
	.reg .b32 %temp; 
	mov.b64 	{%temp, %r26}, %fd40;
	}
	and.b32  	%r27, %r26, 2146435072;
	setp.ne.s32 	%p21, %r27, 2146435072;
	@%p21 bra 	$L__BB1_12;
	setp.num.f64 	%p22, %fd8, %fd8;
	@%p22 bra 	$L__BB1_10;
	mov.f64 	%fd41, 0d4000000000000000;
	add.rn.f64 	%fd57, %fd8, %fd41;
	bra.uni 	$L__BB1_12;
$L__BB1_10:
	setp.neu.f64 	%p23, %fd9, 0d7FF0000000000000;
	@%p23 bra 	$L__BB1_12;
	setp.lt.s32 	%p24, %r8, 0;
	selp.b32 	%r28, %r4, %r3, %p1;
	selp.b32 	%r29, %r28, %r3, %p24;
	mov.b32 	%r30, 0;
	mov.b64 	%fd57, {%r30, %r29};
$L__BB1_12:
	setp.lt.s32 	%p25, %r1, 0;
	setp.eq.s32 	%p26, %r2, 1062207488;
	setp.eq.f64 	%p28, %fd8, 0d3FF0000000000000;
	selp.f64 	%fd42, 0d3FF0000000000000, %fd57, %p28;
	add.f64 	%fd14, %fd7, %fd42;
	ld.global.f32 	%f5, [%rd15+4];
	cvt.f64.f32 	%fd43, %f5;
	ld.global.f32 	%f6, [%rd16+4];
	cvt.f64.f32 	%fd44, %f6;
	sub.f64 	%fd15, %fd43, %fd44;
	{
	.reg .b32 %temp; 
	mov.b64 	{%temp, %r9}, %fd15;
	}
	abs.f64 	%fd16, %fd15;
	{ // callseq 2, 0
	.param .b64 param0;
	st.param.f64 	[param0], %fd16;
	.param .b64 param1;
	st.param.f64 	[param1], 0d4000000000000000;
	.param .b64 retval0;
	call.uni (retval0), 
	__internal_accurate_pow, 
	(
	param0, 
	param1
	);
	ld.param.f64 	%fd45, [retval0];
	} // callseq 2
	setp.lt.s32 	%p29, %r9, 0;
	neg.f64 	%fd47, %fd45;
	selp.f64 	%fd48, %fd47, %fd45, %p26;
	selp.f64 	%fd49, %fd48, %fd45, %p29;
	setp.eq.f64 	%p30, %fd15, 0d0000000000000000;
	selp.b32 	%r31, %r9, 0, %p26;
	or.b32  	%r32, %r31, 2146435072;
	selp.b32 	%r33, %r32, %r31, %p25;
	mov.b32 	%r34, 0;
	mov.b64 	%fd50, {%r34, %r33};
	selp.f64 	%fd58, %fd50, %fd49, %p30;
	add.f64 	%fd51, %fd15, 0d4000000000000000;
	{
	.reg .b32 %temp; 
	mov.b64 	{%temp, %r35}, %fd51;
	}
	and.b32  	%r36, %r35, 2146435072;
	setp.ne.s32 	%p31, %r36, 2146435072;
	@%p31 bra 	$L__BB1_17;
	setp.num.f64 	%p32, %fd15, %fd15;
	@%p32 bra 	$L__BB1_15;
	mov.f64 	%fd52, 0d4000000000000000;
	add.rn.f64 	%fd58, %fd15, %fd52;
	bra.uni 	$L__BB1_17;
$L__BB1_15:
	setp.neu.f64 	%p33, %fd16, 0d7FF0000000000000;
	@%p33 bra 	$L__BB1_17;
	setp.lt.s32 	%p34, %r9, 0;
	selp.b32 	%r37, %r4, %r3, %p1;
	selp.b32 	%r38, %r37, %r3, %p34;
	mov.b32 	%r39, 0;
	mov.b64 	%fd58, {%r39, %r38};
$L__BB1_17:
	setp.eq.f64 	%p35, %fd15, 0d3FF0000000000000;
	selp.f64 	%fd53, 0d3FF0000000000000, %fd58, %p35;
	add.f64 	%fd54, %fd14, %fd53;
	sqrt.rn.f64 	%fd55, %fd54;
	st.global.f64 	[%rd17], %fd55;
	add.s32 	%r40, %r40, 1;
	setp.ne.s32 	%p36, %r40, 0;
	add.s64 	%rd17, %rd17, 8;
	add.s64 	%rd16, %rd16, 12;
	add.s64 	%rd15, %rd15, 12;
	@%p36 bra 	$L__BB1_2;
$L__BB1_18:
	ret;

}
	// .globl	_Z12CIEDE2000OldPfS_Pdi
.visible .entry _Z12CIEDE2000OldPfS_Pdi(
	.param .u64 .ptr .align 1 _Z12CIEDE2000OldPfS_Pdi_param_0,
	.param .u64 .ptr .align 1 _Z12CIEDE2000OldPfS_Pdi_param_1,
	.param .u64 .ptr .align 1 _Z12CIEDE2000OldPfS_Pdi_param_2,
	.param .u32 _Z12CIEDE2000OldPfS_Pdi_param_3
)
{
	.reg .pred 	%p<139>;
	.reg .b32 	%r<181>;
	.reg .b32 	%f<15>;
	.reg .b64 	%rd<42>;
	.reg .b64 	%fd<521>;

	ld.param.u64 	%rd10, [_Z12CIEDE2000OldPfS_Pdi_param_0];
	ld.param.u64 	%rd11, [_Z12CIEDE2000OldPfS_Pdi_param_1];
	ld.param.u64 	%rd12, [_Z12CIEDE2000OldPfS_Pdi_param_2];
	ld.param.u32 	%r45, [_Z12CIEDE2000OldPfS_Pdi_param_3];
	setp.lt.s32 	%p3, %r45, 1;
	@%p3 bra 	$L__BB2_95;
	mov.f64 	%fd140, 0d401C000000000000;
	{
	.reg .b32 %temp; 
	mov.b64 	{%temp, %r1}, %fd140;
	}
	and.b32  	%r46, %r1, 2146435072;
	setp.eq.s32 	%p4, %r46, 1074790400;
	and.b32  	%r47, %r1, 2147483647;
	setp.ne.s32 	%p5, %r47, 1071644672;
	and.pred  	%p1, %p4, %p5;
	mov.f64 	%fd141, 0d4000000000000000;
	{
	.reg .b32 %temp; 
	mov.b64 	{%temp, %r2}, %fd141;
	}
	and.b32  	%r3, %r2, 2146435072;
	setp.eq.s32 	%p6, %r3, 1062207488;
	setp.lt.s32 	%p7, %r2, 0;
	selp.b32 	%r4, 0, 2146435072, %p7;
	and.b32  	%r48, %r2, 2147483647;
	setp.ne.s32 	%p8, %r48, 1071644672;
	and.pred  	%p2, %p6, %p8;
	neg.s32 	%r170, %r45;
	cvta.to.global.u64 	%rd13, %rd10;
	add.s64 	%rd40, %rd13, 8;
	cvta.to.global.u64 	%rd14, %rd11;
	add.s64 	%rd39, %rd14, 8;
	cvta.to.global.u64 	%rd41, %rd12;
$L__BB2_2:
	setp.lt.s32 	%p9, %r1, 0;
	and.b32  	%r49, %r1, 2146435072;
	setp.eq.s32 	%p10, %r49, 1074790400;
	ld.global.f32 	%f1, [%rd40+-4];
	mul.f32 	%f8, %f1, %f1;
	cvt.f64.f32 	%fd142, %f8;
	ld.global.f32 	%f2, [%rd40];
	mul.f32 	%f9, %f2, %f2;
	cvt.f64.f32 	%fd1, %f9;
	add.f64 	%fd143, %fd142, %fd1;
	sqrt.rn.f64 	%fd144, %fd143;
	ld.global.f32 	%f3, [%rd39+-4];
	mul.f32 	%f10, %f3, %f3;
	cvt.f64.f32 	%fd145, %f10;
	ld.global.f32 	%f4, [%rd39];
	mul.f32 	%f11, %f4, %f4;
	cvt.f64.f32 	%fd2, %f11;
	add.f64 	%fd146, %fd145, %fd2;
	sqrt.rn.f64 	%fd147, %fd146;
	add.f64 	%fd148, %fd144, %fd147;
	mul.f64 	%fd3, %fd148, 0d3FE0000000000000;
	{
	.reg .b32 %temp; 
	mov.b64 	{%temp, %r7}, %fd3;
	}
	abs.f64 	%fd4, %fd3;
	{ // callseq 3, 0
	.param .b64 param0;
	st.param.f64 	[param0], %fd4;
	.param .b64 param1;
	st.param.f64 	[param1], 0d401C000000000000;
	.param .b64 retval0;
	call.uni (retval0), 
	__internal_accurate_pow, 
	(
	param0, 
	param1
	);
	ld.param.f64 	%fd149, [retval0];
	} // callseq 3
	setp.lt.s32 	%p11, %r7, 0;
	neg.f64 	%fd151, %fd149;
	selp.f64 	%fd152, %fd151, %fd149, %p10;
	selp.f64 	%fd153, %fd152, %fd149, %p11;
	setp.eq.f64 	%p12, %fd3, 0d0000000000000000;
	selp.b32 	%r50, %r7, 0, %p10;
	or.b32  	%r51, %r50, 2146435072;
	selp.b32 	%r52, %r51, %r50, %p9;
	mov.b32 	%r53, 0;
	mov.b64 	%fd154, {%r53, %r52};
	selp.f64 	%fd495, %fd154, %fd153, %p12;
	add.f64 	%fd155, %fd3, 0d401C000000000000;
	{
	.reg .b32 %temp; 
	mov.b64 	{%temp, %r54}, %fd155;
	}
	and.b32  	%r55, %r54, 2146435072;
	setp.ne.s32 	%p13, %r55, 2146435072;
	@%p13 bra 	$L__BB2_7;
	setp.num.f64 	%p14, %fd3, %fd3;
	@%p14 bra 	$L__BB2_5;
	mov.f64 	%fd156, 0d401C000000000000;
	add.rn.f64 	%fd495, %fd3, %fd156;
	bra.uni 	$L__BB2_7;
$L__BB2_5:
	setp.neu.f64 	%p15, %fd4, 0d7FF0000000000000;
	@%p15 bra 	$L__BB2_7;
	setp.lt.s32 	%p16, %r7, 0;
	setp.lt.s32 	%p17, %r1, 0;
	selp.b32 	%r56, 0, 2146435072, %p17;
	or.b32  	%r57, %r56, -2147483648;
	selp.b32 	%r58, %r57, %r56, %p1;
	selp.b32 	%r59, %r58, %r56, %p16;
	mov.b32 	%r60, 0;
	mov.b64 	%fd495, {%r60, %r59};
$L__BB2_7:
	setp.eq.f64 	%p18, %fd3, 0d3FF0000000000000;
	selp.f64 	%fd158, 0d3FF0000000000000, %fd495, %p18;
	add.f64 	%fd159, %fd158, 0d41F6BCC41E900000;
	div.rn.f64 	%fd160, %fd158, %fd159;
	sqrt.rn.f64 	%fd161, %fd160;
	mov.f64 	%fd162, 0d3FF0000000000000;
	sub.f64 	%fd163, %fd162, %fd161;
	fma.rn.f64 	%fd164, %fd163, 0d3FE0000000000000, 0d3FF0000000000000;
	cvt.f64.f32 	%fd165, %f1;
	mul.f64 	%fd166, %fd164, %fd165;
	cvt.f64.f32 	%fd167, %f3;
	mul.f64 	%fd10, %fd164, %fd167;
	fma.rn.f64 	%fd168, %fd166, %fd166, %fd1;
	sqrt.rn.f64 	%fd11, %fd168;
	fma.rn.f64 	%fd169, %fd10, %fd10, %fd2;
	sqrt.rn.f64 	%fd12, %fd169;
	setp.eq.f32 	%p19, %f2, 0f00000000;
	setp.eq.f64 	%p20, %fd166, 0d0000000000000000;
	and.pred  	%p21, %p19, %p20;
	mov.f64 	%fd498, 0d0000000000000000;
	@%p21 bra 	$L__BB2_15;
	cvt.f64.f32 	%fd13, %f2;
	abs.f64 	%fd14, %fd166;
	abs.f64 	%fd15, %fd13;
	setp.leu.f64 	%p22, %fd15, %fd14;
	setp.gt.f64 	%p23, %fd15, %fd14;
	selp.f64 	%fd16, %fd15, %fd14, %p23;
	selp.f64 	%fd170, %fd14, %fd15, %p23;
	div.rn.f64 	%fd171, %fd170, %fd16;
	mul.f64 	%fd172, %fd171, %fd171;
	fma.rn.f64 	%fd173, %fd172, 0dBEF53E1D2A25FF7E, 0d3F2D3B63DBB65B49;
	fma.rn.f64 	%fd174, %fd173, %fd172, 0dBF5312788DDE082E;
	fma.rn.f64 	%fd175, %fd174, %fd172, 0d3F6F9690C8249315;
	fma.rn.f64 	%fd176, %fd175, %fd172, 0dBF82CF5AABC7CF0D;
	fma.rn.f64 	%fd177, %fd176, %fd172, 0d3F9162B0B2A3BFDE;
	fma.rn.f64 	%fd178, %fd177, %fd172, 0dBF9A7256FEB6FC6B;
	fma.rn.f64 	%fd179, %fd178, %fd172, 0d3FA171560CE4A489;
	fma.rn.f64 	%fd180, %fd179, %fd172, 0dBFA4F44D841450E4;
	fma.rn.f64 	%fd181, %fd180, %fd172, 0d3FA7EE3D3F36BB95;
	fma.rn.f64 	%fd182, %fd181, %fd172, 0dBFAAD32AE04A9FD1;
	fma.rn.f64 	%fd183, %fd182, %fd172, 0d3FAE17813D66954F;
	fma.rn.f64 	%fd184, %fd183, %fd172, 0dBFB11089CA9A5BCD;
	fma.rn.f64 	%fd185, %fd184, %fd172, 0d3FB3B12B2DB51738;
	fma.rn.f64 	%fd186, %fd185, %fd172, 0dBFB745D022F8DC5C;
	fma.rn.f64 	%fd187, %fd186, %fd172, 0d3FBC71C709DFE927;
	fma.rn.f64 	%fd188, %fd187, %fd172, 0dBFC2492491FA1744;
	fma.rn.f64 	%fd189, %fd188, %fd172, 0d3FC99999999840D2;
	fma.rn.f64 	%fd190, %fd189, %fd172, 0dBFD555555555544C;
	mul.f64 	%fd191, %fd172, %fd190;
	fma.rn.f64 	%fd17, %fd191, %fd171, %fd171;
	@%p22 bra 	$L__BB2_10;
	{
	.reg .b32 %temp; 
	mov.b64 	{%temp, %r62}, %fd166;
	}
	setp.lt.s32 	%p25, %r62, 0;
	neg.f64 	%fd194, %fd17;
	selp.f64 	%fd195, %fd17, %fd194, %p25;
	add.f64 	%fd496, %fd195, 0d3FF921FB54442D18;
	bra.uni 	$L__BB2_11;
$L__BB2_10:
	{
	.reg .b32 %temp; 
	mov.b64 	{%temp, %r61}, %fd166;
	}
	setp.lt.s32 	%p24, %r61, 0;
	mov.f64 	%fd192, 0d400921FB54442D18;
	sub.f64 	%fd193, %fd192, %fd17;
	selp.f64 	%fd496, %fd193, %fd17, %p24;
$L__BB2_11:
	setp.neu.f64 	%p26, %fd16, 0d0000000000000000;
	@%p26 bra 	$L__BB2_13;
	{
	.reg .b32 %temp; 
	mov.b64 	{%temp, %r64}, %fd166;
	}
	setp.lt.s32 	%p29, %r64, 0;
	selp.f64 	%fd497, 0d400921FB54442D18, 0d0000000000000000, %p29;
	bra.uni 	$L__BB2_14;
$L__BB2_13:
	setp.eq.f64 	%p27, %fd14, %fd15;
	{
	.reg .b32 %temp; 
	mov.b64 	{%temp, %r63}, %fd166;
	}
	setp.lt.s32 	%p28, %r63, 0;
	selp.f64 	%fd196, 0d4002D97C7F3321D2, 0d3FE921FB54442D18, %p28;
	selp.f64 	%fd497, %fd196, %fd496, %p27;
$L__BB2_14:
	add.rn.f64 	%fd197, %fd14, %fd15;
	setp.nan.f64 	%p30, %fd197, %fd197;
	copysign.f64 	%fd198, %fd13, %fd497;
	selp.f64 	%fd199, %fd197, %fd198, %p30;
	setp.lt.f64 	%p31, %fd199, 0d0000000000000000;
	add.f64 	%fd200, %fd199, 0d401921FB54442D18;
	selp.f64 	%fd498, %fd200, %fd199, %p31;
$L__BB2_15:
	setp.eq.f32 	%p32, %f4, 0f00000000;
	setp.eq.f64 	%p33, %fd10, 0d0000000000000000;
	and.pred  	%p34, %p32, %p33;
	mov.f64 	%fd501, 0d0000000000000000;
	@%p34 bra 	$L__BB2_23;
	cvt.f64.f32 	%fd26, %f4;
	abs.f64 	%fd27, %fd10;
	abs.f64 	%fd28, %fd26;
	setp.leu.f64 	%p35, %fd28, %fd27;
	setp.gt.f64 	%p36, %fd28, %fd27;
	selp.f64 	%fd29, %fd28, %fd27, %p36;
	selp.f64 	%fd202, %fd27, %fd28, %p36;
	div.rn.f64 	%fd203, %fd202, %fd29;
	mul.f64 	%fd204, %fd203, %fd203;
	fma.rn.f64 	%fd205, %fd204, 0dBEF53E1D2A25FF7E, 0d3F2D3B63DBB65B49;
	fma.rn.f64 	%fd206, %fd205, %fd204, 0dBF5312788DDE082E;
	fma.rn.f64 	%fd207, %fd206, %fd204, 0d3F6F9690C8249315;
	fma.rn.f64 	%fd208, %fd207, %fd204, 0dBF82CF5AABC7CF0D;
	fma.rn.f64 	%fd209, %fd208, %fd204, 0d3F9162B0B2A3BFDE;
	fma.rn.f64 	%fd210, %fd209, %fd204, 0dBF9A7256FEB6FC6B;
	fma.rn.f64 	%fd211, %fd210, %fd204, 0d3FA171560CE4A489;
	fma.rn.f64 	%fd212, %fd211, %fd204, 0dBFA4F44D841450E4;
	fma.rn.f64 	%fd213, %fd212, %fd204, 0d3FA7EE3D3F36BB95;
	fma.rn.f64 	%fd214, %fd213, %fd204, 0dBFAAD32AE04A9FD1;
	fma.rn.f64 	%fd215, %fd214, %fd204, 0d3FAE17813D66954F;
	fma.rn.f64 	%fd216, %fd215, %fd204, 0dBFB11089CA9A5BCD;
	fma.rn.f64 	%fd217, %fd216, %fd204, 0d3FB3B12B2DB51738;
	fma.rn.f64 	%fd218, %fd217, %fd204, 0dBFB745D022F8DC5C;
	fma.rn.f64 	%fd219, %fd218, %fd204, 0d3FBC71C709DFE927;
	fma.rn.f64 	%fd220, %fd219, %fd204, 0dBFC2492491FA1744;
	fma.rn.f64 	%fd221, %fd220, %fd204, 0d3FC99999999840D2;
	fma.rn.f64 	%fd222, %fd221, %fd204, 0dBFD555555555544C;
	mul.f64 	%fd223, %fd204, %fd222;
	fma.rn.f64 	%fd30, %fd223, %fd203, %fd203;
	@%p35 bra 	$L__BB2_18;
	{
	.reg .b32 %temp; 
	mov.b64 	{%temp, %r66}, %fd10;
	}
	setp.lt.s32 	%p38, %r66, 0;
	neg.f64 	%fd226, %fd30;
	selp.f64 	%fd227, %fd30, %fd226, %p38;
	add.f64 	%fd499, %fd227, 0d3FF921FB54442D18;
	bra.uni 	$L__BB2_19;
$L__BB2_18:
	{
	.reg .b32 %temp; 
	mov.b64 	{%temp, %r65}, %fd10;
	}
	setp.lt.s32 	%p37, %r65, 0;
	mov.f64 	%fd224, 0d400921FB54442D18;
	sub.f64 	%fd225, %fd224, %fd30;
	selp.f64 	%fd499, %fd225, %fd30, %p37;
$L__BB2_19:
	setp.neu.f64 	%p39, %fd29, 0d0000000000000000;
	@%p39 bra 	$L__BB2_21;
	{
	.reg .b32 %temp; 
	mov.b64 	{%temp, %r68}, %fd10;
	}
	setp.lt.s32 	%p42, %r68, 0;
	selp.f64 	%fd500, 0d400921FB54442D18, 0d0000000000000000, %p42;
	bra.uni 	$L__BB2_22;
$L__BB2_21:
	setp.eq.f64 	%p40, %fd27, %fd28;
	{
	.reg .b32 %temp; 
	mov.b64 	{%temp, %r67}, %fd10;
	}
	setp.lt.s32 	%p41, %r67, 0;
	selp.f64 	%fd228, 0d4002D97C7F3321D2, 0d3FE921FB54442D18, %p41;
	selp.f64 	%fd500, %fd228, %fd499, %p40;
$L__BB2_22:
	add.rn.f64 	%fd229, %fd27, %fd28;
	setp.nan.f64 	%p43, %fd229, %fd229;
	copysign.f64 	%fd230, %fd26, %fd500;
	selp.f64 	%fd231, %fd229, %fd230, %p43;
	setp.lt.f64 	%p44, %fd231, 0d0000000000000000;
	add.f64 	%fd232, %fd231, 0d401921FB54442D18;
	selp.f64 	%fd501, %fd232, %fd231, %p44;
$L__BB2_23:
	ld.global.f32 	%f5, [%rd39+-8];
	ld.global.f32 	%f6, [%rd40+-8];
	mul.f64 	%fd234, %fd11, %fd12;
	setp.eq.f64 	%p45, %fd234, 0d0000000000000000;
	mov.f64 	%fd502, 0d0000000000000000;
	@%p45 bra 	$L__BB2_27;
	sub.f64 	%fd39, %fd501, %fd498;
	setp.geu.f64 	%p46, %fd39, 0dC00921FB54442D18;
	@%p46 bra 	$L__BB2_26;
	add.f64 	%fd502, %fd39, 0d401921FB54442D18;
	bra.uni 	$L__BB2_27;
$L__BB2_26:
	setp.gt.f64 	%p47, %fd39, 0d400921FB54442D18;
	add.f64 	%fd235, %fd39, 0dC01921FB54442D18;
	selp.f64 	%fd502, %fd235, %fd39, %p47;
$L__BB2_27:
	mul.f64 	%fd43, %fd502, 0d3FE0000000000000;
	abs.f64 	%fd44, %fd43;
	setp.neu.f64 	%p48, %fd44, 0d7FF0000000000000;
	@%p48 bra 	$L__BB2_29;
	mov.f64 	%fd241, 0d0000000000000000;
	mul.rn.f64 	%fd503, %fd43, %fd241;
	mov.b32 	%r171, 0;
	bra.uni 	$L__BB2_31;
$L__BB2_29:
	mul.f64 	%fd236, %fd43, 0d3FE45F306DC9C883;
	cvt.rni.s32.f64 	%r171, %fd236;
	cvt.rn.f64.s32 	%fd237, %r171;
	fma.rn.f64 	%fd238, %fd237, 0dBFF921FB54442D18, %fd43;
	fma.rn.f64 	%fd239, %fd237, 0dBC91A62633145C00, %fd238;
	fma.rn.f64 	%fd503, %fd237, 0dB97B839A252049C0, %fd239;
	setp.ltu.f64 	%p49, %fd44, 0d41E0000000000000;
	@%p49 bra 	$L__BB2_31;
	{ // callseq 4, 0
	.param .b64 param0;
	st.param.f64 	[param0], %fd43;
	.param .align 16 .b8 retval0[16];
	call.uni (retval0), 
	__internal_trig_reduction_slowpathd, 
	(
	param0
	);
	ld.param.f64 	%fd503, [retval0];
	ld.param.b32 	%r171, [retval0+8];
	} // callseq 4
$L__BB2_31:
	mul.f64 	%fd242, %fd11, %fd12;
	setp.eq.f64 	%p50, %fd242, 0d0000000000000000;
	shl.b32 	%r71, %r171, 6;
	cvt.u64.u32 	%rd15, %r71;
	and.b64  	%rd16, %rd15, 64;
	mov.u64 	%rd17, __cudart_sin_cos_coeffs;
	add.s64 	%rd18, %rd17, %rd16;
	mul.rn.f64 	%fd243, %fd503, %fd503;
	and.b32  	%r72, %r171, 1;
	setp.eq.b32 	%p51, %r72, 1;
	selp.f64 	%fd244, 0dBDA8FF8320FD8164, 0d3DE5DB65F9785EBA, %p51;
	ld.global.nc.v2.f64 	{%fd245, %fd246}, [%rd18];
	fma.rn.f64 	%fd247, %fd244, %fd243, %fd245;
	fma.rn.f64 	%fd248, %fd247, %fd243, %fd246;
	ld.global.nc.v2.f64 	{%fd249, %fd250}, [%rd18+16];
	fma.rn.f64 	%fd251, %fd248, %fd243, %fd249;
	fma.rn.f64 	%fd252, %fd251, %fd243, %fd250;
	ld.global.nc.v2.f64 	{%fd253, %fd254}, [%rd18+32];
	fma.rn.f64 	%fd255, %fd252, %fd243, %fd253;
	fma.rn.f64 	%fd256, %fd255, %fd243, %fd254;
	fma.rn.f64 	%fd257, %fd256, %fd503, %fd503;
	fma.rn.f64 	%fd258, %fd256, %fd243, 0d3FF0000000000000;
	selp.f64 	%fd259, %fd258, %fd257, %p51;
	and.b32  	%r73, %r171, 2;
	setp.eq.s32 	%p52, %r73, 0;
	mov.f64 	%fd260, 0d0000000000000000;
	sub.f64 	%fd261, %fd260, %fd259;
	selp.f64 	%fd262, %fd259, %fd261, %p52;
	sqrt.rn.f64 	%fd263, %fd242;
	add.f64 	%fd264, %fd263, %fd263;
	mul.f64 	%fd49, %fd264, %fd262;
	add.f64 	%fd265, %fd11, %fd12;
	mul.f64 	%fd50, %fd265, 0d3FE0000000000000;
	add.f64 	%fd504, %fd498, %fd501;
	@%p50 bra 	$L__BB2_37;
	sub.f64 	%fd266, %fd498, %fd501;
	abs.f64 	%fd267, %fd266;
	setp.gtu.f64 	%p53, %fd267, 0d400921FB54442D18;
	@%p53 bra 	$L__BB2_34;
	mul.f64 	%fd504, %fd504, 0d3FE0000000000000;
	bra.uni 	$L__BB2_37;
$L__BB2_34:
	setp.geu.f64 	%p54, %fd504, 0d401921FB54442D18;
	@%p54 bra 	$L__BB2_36;
	add.f64 	%fd269, %fd504, 0d401921FB54442D18;
	mul.f64 	%fd504, %fd269, 0d3FE0000000000000;
	bra.uni 	$L__BB2_37;
$L__BB2_36:
	add.f64 	%fd268, %fd504, 0dC01921FB54442D18;
	mul.f64 	%fd504, %fd268, 0d3FE0000000000000;
$L__BB2_37:
	add.f64 	%fd56, %fd504, 0dBFE0C152382D7365;
	abs.f64 	%fd57, %fd56;
	setp.neu.f64 	%p55, %fd57, 0d7FF0000000000000;
	@%p55 bra 	$L__BB2_39;
	mov.f64 	%fd275, 0d0000000000000000;
	mul.rn.f64 	%fd506, %fd56, %fd275;
	mov.b32 	%r173, 1;
	bra.uni 	$L__BB2_42;
$L__BB2_39:
	mul.f64 	%fd270, %fd56, 0d3FE45F306DC9C883;
	cvt.rni.s32.f64 	%r172, %fd270;
	cvt.rn.f64.s32 	%fd271, %r172;
	fma.rn.f64 	%fd272, %fd271, 0dBFF921FB54442D18, %fd56;
	fma.rn.f64 	%fd273, %fd271, 0dBC91A62633145C00, %fd272;
	fma.rn.f64 	%fd506, %fd271, 0dB97B839A252049C0, %fd273;
	setp.ltu.f64 	%p56, %fd57, 0d41E0000000000000;
	@%p56 bra 	$L__BB2_41;
	{ // callseq 5, 0
	.param .b64 param0;
	st.param.f64 	[param0], %fd56;
	.param .align 16 .b8 retval0[16];
	call.uni (retval0), 
	__internal_trig_reduction_slowpathd, 
	(
	param0
	);
	ld.param.f64 	%fd506, [retval0];
	ld.param.b32 	%r172, [retval0+8];
	} // callseq 5
$L__BB2_41:
	add.s32 	%r173, %r172, 1;
$L__BB2_42:
	shl.b32 	%r76, %r173, 6;
	cvt.u64.u32 	%rd19, %r76;
	and.b64  	%rd20, %rd19, 64;
	mov.u64 	%rd21, __cudart_sin_cos_coeffs;
	add.s64 	%rd22, %rd21, %rd20;
	mul.rn.f64 	%fd276, %fd506, %fd506;
	and.b32  	%r77, %r173, 1;
	setp.eq.b32 	%p57, %r77, 1;
	selp.f64 	%fd277, 0dBDA8FF8320FD8164, 0d3DE5DB65F9785EBA, %p57;
	ld.global.nc.v2.f64 	{%fd278, %fd279}, [%rd22];
	fma.rn.f64 	%fd280, %fd277, %fd276, %fd278;
	fma.rn.f64 	%fd281, %fd280, %fd276, %fd279;
	ld.global.nc.v2.f64 	{%fd282, %fd283}, [%rd22+16];
	fma.rn.f64 	%fd284, %fd281, %fd276, %fd282;
	fma.rn.f64 	%fd285, %fd284, %fd276, %fd283;
	ld.global.nc.v2.f64 	{%fd286, %fd287}, [%rd22+32];
	fma.rn.f64 	%fd288, %fd285, %fd276, %fd286;
	fma.rn.f64 	%fd289, %fd288, %fd276, %fd287;
	fma.rn.f64 	%fd290, %fd289, %fd506, %fd506;
	fma.rn.f64 	%fd291, %fd289, %fd276, 0d3FF0000000000000;
	selp.f64 	%fd292, %fd291, %fd290, %p57;
	and.b32  	%r78, %r173, 2;
	setp.eq.s32 	%p58, %r78, 0;
	mov.f64 	%fd293, 0d0000000000000000;
	sub.f64 	%fd294, %fd293, %fd292;
	selp.f64 	%fd295, %fd292, %fd294, %p58;
	mul.f64 	%fd63, %fd295, 0d3FC5C28F5C28F5C3;
	add.f64 	%fd64, %fd504, %fd504;
	abs.f64 	%fd65, %fd64;
	setp.neu.f64 	%p59, %fd65, 0d7FF0000000000000;
	@%p59 bra 	$L__BB2_44;
	mov.f64 	%fd301, 0d0000000000000000;
	mul.rn.f64 	%fd508, %fd64, %fd301;
	mov.b32 	%r175, 1;
	bra.uni 	$L__BB2_47;
$L__BB2_44:
	mul.f64 	%fd296, %fd64, 0d3FE45F306DC9C883;
	cvt.rni.s32.f64 	%r174, %fd296;
	cvt.rn.f64.s32 	%fd297, %r174;
	fma.rn.f64 	%fd298, %fd297, 0dBFF921FB54442D18, %fd64;
	fma.rn.f64 	%fd299, %fd297, 0dBC91A62633145C00, %fd298;
	fma.rn.f64 	%fd508, %fd297, 0dB97B839A252049C0, %fd299;
	setp.ltu.f64 	%p60, %fd65, 0d41E0000000000000;
	@%p60 bra 	$L__BB2_46;
	{ // callseq 6, 0
	.param .b64 param0;
	st.param.f64 	[param0], %fd64;
	.param .align 16 .b8 retval0[16];
	call.uni (retval0), 
	__internal_trig_reduction_slowpathd, 
	(
	param0
	);
	ld.param.f64 	%fd508, [retval0];
	ld.param.b32 	%r174, [retval0+8];
	} // callseq 6
$L__BB2_46:
	add.s32 	%r175, %r174, 1;
$L__BB2_47:
	shl.b32 	%r81, %r175, 6;
	cvt.u64.u32 	%rd23, %r81;
	and.b64  	%rd24, %rd23, 64;
	mov.u64 	%rd25, __cudart_sin_cos_coeffs;
	add.s64 	%rd26, %rd25, %rd24;
	mul.rn.f64 	%fd302, %fd508, %fd508;
	and.b32  	%r82, %r175, 1;
	setp.eq.b32 	%p61, %r82, 1;
	selp.f64 	%fd303, 0dBDA8FF8320FD8164, 0d3DE5DB65F9785EBA, %p61;
	ld.global.nc.v2.f64 	{%fd304, %fd305}, [%rd26];
	fma.rn.f64 	%fd306, %fd303, %fd302, %fd304;
	fma.rn.f64 	%fd307, %fd306, %fd302, %fd305;
	ld.global.nc.v2.f64 	{%fd308, %fd309}, [%rd26+16];
	fma.rn.f64 	%fd310, %fd307, %fd302, %fd308;
	fma.rn.f64 	%fd311, %fd310, %fd302, %fd309;
	ld.global.nc.v2.f64 	{%fd312, %fd313}, [%rd26+32];
	fma.rn.f64 	%fd314, %fd311, %fd302, %fd312;
	fma.rn.f64 	%fd315, %fd314, %fd302, %fd313;
	fma.rn.f64 	%fd316, %fd315, %fd508, %fd508;
	fma.rn.f64 	%fd317, %fd315, %fd302, 0d3FF0000000000000;
	selp.f64 	%fd318, %fd317, %fd316, %p61;
	and.b32  	%r83, %r175, 2;
	setp.eq.s32 	%p62, %r83, 0;
	mov.f64 	%fd319, 0d0000000000000000;
	sub.f64 	%fd320, %fd319, %fd318;
	selp.f64 	%fd321, %fd318, %fd320, %p62;
	mov.f64 	%fd322, 0d3FF0000000000000;
	sub.f64 	%fd323, %fd322, %fd63;
	fma.rn.f64 	%fd71, %fd321, 0d3FCEB851EB851EB8, %fd323;
	fma.rn.f64 	%fd72, %fd504, 0d4008000000000000, 0d3FBACEE9F37BEBD5;
	abs.f64 	%fd73, %fd72;
	setp.neu.f64 	%p63, %fd73, 0d7FF0000000000000;
	@%p63 bra 	$L__BB2_49;
	mov.f64 	%fd329, 0d0000000000000000;
	mul.rn.f64 	%fd510, %fd72, %fd329;
	mov.b32 	%r177, 1;
	bra.uni 	$L__BB2_52;
$L__BB2_49:
	mul.f64 	%fd324, %fd72, 0d3FE45F306DC9C883;
	cvt.rni.s32.f64 	%r176, %fd324;
	cvt.rn.f64.s32 	%fd325, %r176;
	fma.rn.f64 	%fd326, %fd325, 0dBFF921FB54442D18, %fd72;
	fma.rn.f64 	%fd327, %fd325, 0dBC91A62633145C00, %fd326;
	fma.rn.f64 	%fd510, %fd325, 0dB97B839A252049C0, %fd327;
	setp.ltu.f64 	%p64, %fd73, 0d41E0000000000000;
	@%p64 bra 	$L__BB2_51;
	{ // callseq 7, 0
	.param .b64 param0;
	st.param.f64 	[param0], %fd72;
	.param .align 16 .b8 retval0[16];
	call.uni (retval0), 
	__internal_trig_reduction_slowpathd, 
	(
	param0
	);
	ld.param.f64 	%fd510, [retval0];
	ld.param.b32 	%r176, [retval0+8];
	} // callseq 7
$L__BB2_51:
	add.s32 	%r177, %r176, 1;
$L__BB2_52:
	shl.b32 	%r86, %r177, 6;
	cvt.u64.u32 	%rd27, %r86;
	and.b64  	%rd28, %rd27, 64;
	mov.u64 	%rd29, __cudart_sin_cos_coeffs;
	add.s64 	%rd30, %rd29, %rd28;
	mul.rn.f64 	%fd330, %fd510, %fd510;
	and.b32  	%r87, %r177, 1;
	setp.eq.b32 	%p65, %r87, 1;
	selp.f64 	%fd331, 0dBDA8FF8320FD8164, 0d3DE5DB65F9785EBA, %p65;
	ld.global.nc.v2.f64 	{%fd332, %fd333}, [%rd30];
	fma.rn.f64 	%fd334, %fd331, %fd330, %fd332;
	fma.rn.f64 	%fd335, %fd334, %fd330, %fd333;
	ld.global.nc.v2.f64 	{%fd336, %fd337}, [%rd30+16];
	fma.rn.f64 	%fd338, %fd335, %fd330, %fd336;
	fma.rn.f64 	%fd339, %fd338, %fd330, %fd337;
	ld.global.nc.v2.f64 	{%fd340, %fd341}, [%rd30+32];
	fma.rn.f64 	%fd342, %fd339, %fd330, %fd340;
	fma.rn.f64 	%fd343, %fd342, %fd330, %fd341;
	fma.rn.f64 	%fd344, %fd343, %fd510, %fd510;
	fma.rn.f64 	%fd345, %fd343, %fd330, 0d3FF0000000000000;
	selp.f64 	%fd346, %fd345, %fd344, %p65;
	and.b32  	%r88, %r177, 2;
	setp.eq.s32 	%p66, %r88, 0;
	mov.f64 	%fd347, 0d0000000000000000;
	sub.f64 	%fd348, %fd347, %fd346;
	selp.f64 	%fd349, %fd346, %fd348, %p66;
	fma.rn.f64 	%fd79, %fd349, 0d3FD47AE147AE147B, %fd71;
	fma.rn.f64 	%fd80, %fd504, 0d4010000000000000, 0dBFF197C987C952C4;
	abs.f64 	%fd81, %fd80;
	setp.neu.f64 	%p67, %fd81, 0d7FF0000000000000;
	@%p67 bra 	$L__BB2_54;
	mov.f64 	%fd355, 0d0000000000000000;
	mul.rn.f64 	%fd512, %fd80, %fd355;
	mov.b32 	%r179, 1;
	bra.uni 	$L__BB2_57;
$L__BB2_54:
	mul.f64 	%fd350, %fd80, 0d3FE45F306DC9C883;
	cvt.rni.s32.f64 	%r178, %fd350;
	cvt.rn.f64.s32 	%fd351, %r178;
	fma.rn.f64 	%fd352, %fd351, 0dBFF921FB54442D18, %fd80;
	fma.rn.f64 	%fd353, %fd351, 0dBC91A62633145C00, %fd352;
	fma.rn.f64 	%fd512, %fd351, 0dB97B839A252049C0, %fd353;
	setp.ltu.f64 	%p68, %fd81, 0d41E0000000000000;
	@%p68 bra 	$L__BB2_56;
	{ // callseq 8, 0
	.param .b64 param0;
	st.param.f64 	[param0], %fd80;
	.param .align 16 .b8 retval0[16];
	call.uni (retval0), 
	__internal_trig_reduction_slowpathd, 
	(
	param0
	);
	ld.param.f64 	%fd512, [retval0];
	ld.param.b32 	%r178, [retval0+8];
	} // callseq 8
$L__BB2_56:
	add.s32 	%r179, %r178, 1;
$L__BB2_57:
	setp.lt.s32 	%p69, %r2, 0;
	setp.eq.s32 	%p70, %r3, 1062207488;
	shl.b32 	%r91, %r179, 6;
	cvt.u64.u32 	%rd31, %r91;
	and.b64  	%rd32, %rd31, 64;
	mov.u64 	%rd33, __cudart_sin_cos_coeffs;
	add.s64 	%rd34, %rd33, %rd32;
	mul.rn.f64 	%fd356, %fd512, %fd512;
	and.b32  	%r92, %r179, 1;
	setp.eq.b32 	%p72, %r92, 1;
	selp.f64 	%fd357, 0dBDA8FF8320FD8164, 0d3DE5DB65F9785EBA, %p72;
	ld.global.nc.v2.f64 	{%fd358, %fd359}, [%rd34];
	fma.rn.f64 	%fd360, %fd357, %fd356, %fd358;
	fma.rn.f64 	%fd361, %fd360, %fd356, %fd359;
	ld.global.nc.v2.f64 	{%fd362, %fd363}, [%rd34+16];
	fma.rn.f64 	%fd364, %fd361, %fd356, %fd362;
	fma.rn.f64 	%fd365, %fd364, %fd356, %fd363;
	ld.global.nc.v2.f64 	{%fd366, %fd367}, [%rd34+32];
	fma.rn.f64 	%fd368, %fd365, %fd356, %fd366;
	fma.rn.f64 	%fd369, %fd368, %fd356, %fd367;
	fma.rn.f64 	%fd370, %fd369, %fd512, %fd512;
	fma.rn.f64 	%fd371, %fd369, %fd356, 0d3FF0000000000000;
	selp.f64 	%fd372, %fd371, %fd370, %p72;
	and.b32  	%r93, %r179, 2;
	setp.eq.s32 	%p73, %r93, 0;
	mov.f64 	%fd373, 0d0000000000000000;
	sub.f64 	%fd374, %fd373, %fd372;
	selp.f64 	%fd375, %fd372, %fd374, %p73;
	fma.rn.f64 	%fd87, %fd375, 0dBFC999999999999A, %fd79;
	add.f64 	%fd376, %fd504, 0dC01332D8E05EBEE4;
	div.rn.f64 	%fd88, %fd376, 0d3FDBECDE5DA115A9;
	{
	.reg .b32 %temp; 
	mov.b64 	{%temp, %r31}, %fd88;
	}
	abs.f64 	%fd89, %fd88;
	{ // callseq 9, 0
	.param .b64 param0;
	st.param.f64 	[param0], %fd89;
	.param .b64 param1;
	st.param.f64 	[param1], 0d4000000000000000;
	.param .b64 retval0;
	call.uni (retval0), 
	__internal_accurate_pow, 
	(
	param0, 
	param1
	);
	ld.param.f64 	%fd377, [retval0];
	} // callseq 9
	setp.lt.s32 	%p74, %r31, 0;
	neg.f64 	%fd379, %fd377;
	selp.f64 	%fd380, %fd379, %fd377, %p70;
	selp.f64 	%fd381, %fd380, %fd377, %p74;
	setp.eq.f64 	%p75, %fd88, 0d0000000000000000;
	selp.b32 	%r94, %r31, 0, %p70;
	or.b32  	%r95, %r94, 2146435072;
	selp.b32 	%r96, %r95, %r94, %p69;
	mov.b32 	%r97, 0;
	mov.b64 	%fd382, {%r97, %r96};
	selp.f64 	%fd513, %fd382, %fd381, %p75;
	add.f64 	%fd383, %fd88, 0d4000000000000000;
	{
	.reg .b32 %temp; 
	mov.b64 	{%temp, %r98}, %fd383;
	}
	and.b32  	%r99, %r98, 2146435072;
	setp.ne.s32 	%p76, %r99, 2146435072;
	@%p76 bra 	$L__BB2_62;
	setp.num.f64 	%p77, %fd88, %fd88;
	@%p77 bra 	$L__BB2_60;
	mov.f64 	%fd384, 0d4000000000000000;
	add.rn.f64 	%fd513, %fd88, %fd384;
	bra.uni 	$L__BB2_62;
$L__BB2_60:
	setp.neu.f64 	%p78, %fd89, 0d7FF0000000000000;
	@%p78 bra 	$L__BB2_62;
	or.b32  	%r100, %r4, -2147483648;
	selp.b32 	%r101, %r100, %r4, %p2;
	selp.b32 	%r102, %r101, %r4, %p74;
	mov.b32 	%r103, 0;
	mov.b64 	%fd513, {%r103, %r102};
$L__BB2_62:
	setp.eq.f64 	%p80, %fd88, 0d3FF0000000000000;
	neg.f64 	%fd385, %fd513;
	selp.f64 	%fd94, 0dBFF0000000000000, %fd385, %p80;
	fma.rn.f64 	%fd386, %fd94, 0d3FF71547652B82FE, 0d4338000000000000;
	{
	.reg .b32 %temp; 
	mov.b64 	{%r32, %temp}, %fd386;
	}
	mov.f64 	%fd387, 0dC338000000000000;
	add.rn.f64 	%fd388, %fd386, %fd387;
	fma.rn.f64 	%fd389, %fd388, 0dBFE62E42FEFA39EF, %fd94;
	fma.rn.f64 	%fd390, %fd388, 0dBC7ABC9E3B39803F, %fd389;
	fma.rn.f64 	%fd391, %fd390, 0d3E5ADE1569CE2BDF, 0d3E928AF3FCA213EA;
	fma.rn.f64 	%fd392, %fd391, %fd390, 0d3EC71DEE62401315;
	fma.rn.f64 	%fd393, %fd392, %fd390, 0d3EFA01997C89EB71;
	fma.rn.f64 	%fd394, %fd393, %fd390, 0d3F2A01A014761F65;
	fma.rn.f64 	%fd395, %fd394, %fd390, 0d3F56C16C1852B7AF;
	fma.rn.f64 	%fd396, %fd395, %fd390, 0d3F81111111122322;
	fma.rn.f64 	%fd397, %fd396, %fd390, 0d3FA55555555502A1;
	fma.rn.f64 	%fd398, %fd397, %fd390, 0d3FC5555555555511;
	fma.rn.f64 	%fd399, %fd398, %fd390, 0d3FE000000000000B;
	fma.rn.f64 	%fd400, %fd399, %fd390, 0d3FF0000000000000;
	fma.rn.f64 	%fd401, %fd400, %fd390, 0d3FF0000000000000;
	{
	.reg .b32 %temp; 
	mov.b64 	{%r33, %temp}, %fd401;
	}
	{
	.reg .b32 %temp; 
	mov.b64 	{%temp, %r34}, %fd401;
	}
	shl.b32 	%r104, %r32, 20;
	add.s32 	%r105, %r104, %r34;
	mov.b64 	%fd514, {%r33, %r105};
	{
	.reg .b32 %temp; 
	mov.b64 	{%temp, %r106}, %fd94;
	}
	mov.b32 	%f12, %r106;
	abs.f32 	%f7, %f12;
	setp.lt.f32 	%p81, %f7, 0f4086232B;
	@%p81 bra 	$L__BB2_65;
	setp.lt.f64 	%p82, %fd94, 0d0000000000000000;
	add.f64 	%fd402, %fd94, 0d7FF0000000000000;
	selp.f64 	%fd514, 0d0000000000000000, %fd402, %p82;
	setp.geu.f32 	%p83, %f7, 0f40874800;
	@%p83 bra 	$L__BB2_65;
	shr.u32 	%r107, %r32, 31;
	add.s32 	%r108, %r32, %r107;
	shr.s32 	%r109, %r108, 1;
	shl.b32 	%r110, %r109, 20;
	add.s32 	%r111, %r34, %r110;
	mov.b64 	%fd403, {%r33, %r111};
	sub.s32 	%r112, %r32, %r109;
	shl.b32 	%r113, %r112, 20;
	add.s32 	%r114, %r113, 1072693248;
	mov.b32 	%r115, 0;
	mov.b64 	%fd404, {%r115, %r114};
	mul.f64 	%fd514, %fd404, %fd403;
$L__BB2_65:
	setp.lt.s32 	%p84, %r1, 0;
	and.b32  	%r116, %r1, 2146435072;
	setp.eq.s32 	%p85, %r116, 1074790400;
	{
	.reg .b32 %temp; 
	mov.b64 	{%temp, %r35}, %fd50;
	}
	abs.f64 	%fd99, %fd50;
	{ // callseq 10, 0
	.param .b64 param0;
	st.param.f64 	[param0], %fd99;
	.param .b64 param1;
	st.param.f64 	[param1], 0d401C000000000000;
	.param .b64 retval0;
	call.uni (retval0), 
	__internal_accurate_pow, 
	(
	param0, 
	param1
	);
	ld.param.f64 	%fd405, [retval0];
	} // callseq 10
	setp.lt.s32 	%p86, %r35, 0;
	neg.f64 	%fd407, %fd405;
	selp.f64 	%fd408, %fd407, %fd405, %p85;
	selp.f64 	%fd409, %fd408, %fd405, %p86;
	setp.eq.f64 	%p87, %fd50, 0d0000000000000000;
	selp.b32 	%r117, %r35, 0, %p85;
	or.b32  	%r118, %r117, 2146435072;
	selp.b32 	%r119, %r118, %r117, %p84;
	mov.b32 	%r120, 0;
	mov.b64 	%fd410, {%r120, %r119};
	selp.f64 	%fd515, %fd410, %fd409, %p87;
	add.f64 	%fd411, %fd50, 0d401C000000000000;
	{
	.reg .b32 %temp; 
	mov.b64 	{%temp, %r121}, %fd411;
	}
	and.b32  	%r122, %r121, 2146435072;
	setp.ne.s32 	%p88, %r122, 2146435072;
	@%p88 bra 	$L__BB2_70;
	setp.num.f64 	%p89, %fd50, %fd50;
	@%p89 bra 	$L__BB2_68;
	mov.f64 	%fd412, 0d401C000000000000;
	add.rn.f64 	%fd515, %fd50, %fd412;
	bra.uni 	$L__BB2_70;
$L__BB2_68:
	setp.neu.f64 	%p90, %fd99, 0d7FF0000000000000;
	@%p90 bra 	$L__BB2_70;
	selp.b32 	%r123, 0, 2146435072, %p84;
	or.b32  	%r124, %r123, -2147483648;
	selp.b32 	%r125, %r124, %r123, %p1;
	selp.b32 	%r126, %r125, %r123, %p86;
	mov.b32 	%r127, 0;
	mov.b64 	%fd515, {%r127, %r126};
$L__BB2_70:
	setp.eq.f64 	%p96, %fd50, 0d3FF0000000000000;
	selp.f64 	%fd413, 0d3FF0000000000000, %fd515, %p96;
	add.f64 	%fd414, %fd413, 0d41F6BCC41E900000;
	div.rn.f64 	%fd415, %fd413, %fd414;
	sqrt.rn.f64 	%fd104, %fd415;
	add.f32 	%f13, %f6, %f5;
	cvt.f64.f32 	%fd416, %f13;
	fma.rn.f64 	%fd105, %fd416, 0d3FE0000000000000, 0dC049000000000000;
	{
	.reg .b32 %temp; 
	mov.b64 	{%temp, %r36}, %fd105;
	}
	abs.f64 	%fd106, %fd105;
	{ // callseq 11, 0
	.param .b64 param0;
	st.param.f64 	[param0], %fd106;
	.param .b64 param1;
	st.param.f64 	[param1], 0d4000000000000000;
	.param .b64 retval0;
	call.uni (retval0), 
	__internal_accurate_pow, 
	(
	param0, 
	param1
	);
	ld.param.f64 	%fd417, [retval0];
	} // callseq 11
	setp.lt.s32 	%p97, %r36, 0;
	neg.f64 	%fd419, %fd417;
	selp.f64 	%fd420, %fd419, %fd417, %p70;
	selp.f64 	%fd421, %fd420, %fd417, %p97;
	setp.eq.f64 	%p98, %fd105, 0d0000000000000000;
	selp.b32 	%r128, %r36, 0, %p70;
	or.b32  	%r129, %r128, 2146435072;
	selp.b32 	%r130, %r129, %r128, %p69;
	mov.b32 	%r131, 0;
	mov.b64 	%fd422, {%r131, %r130};
	selp.f64 	%fd516, %fd422, %fd421, %p98;
	add.f64 	%fd423, %fd105, 0d4000000000000000;
	{
	.reg .b32 %temp; 
	mov.b64 	{%temp, %r132}, %fd423;
	}
	and.b32  	%r133, %r132, 2146435072;
	setp.ne.s32 	%p99, %r133, 2146435072;
	@%p99 bra 	$L__BB2_75;
	setp.num.f64 	%p100, %fd105, %fd105;
	@%p100 bra 	$L__BB2_73;
	mov.f64 	%fd424, 0d4000000000000000;
	add.rn.f64 	%fd516, %fd105, %fd424;
	bra.uni 	$L__BB2_75;
$L__BB2_73:
	setp.neu.f64 	%p101, %fd106, 0d7FF0000000000000;
	@%p101 bra 	$L__BB2_75;
	or.b32  	%r134, %r4, -2147483648;
	selp.b32 	%r135, %r134, %r4, %p2;
	selp.b32 	%r136, %r135, %r4, %p97;
	mov.b32 	%r137, 0;
	mov.b64 	%fd516, {%r137, %r136};
$L__BB2_75:
	setp.eq.f64 	%p103, %fd105, 0d3FF0000000000000;
	selp.f64 	%fd425, 0d3FF0000000000000, %fd516, %p103;
	mul.f64 	%fd426, %fd425, 0d3F8EB851EB851EB8;
	add.f64 	%fd427, %fd425, 0d4034000000000000;
	sqrt.rn.f64 	%fd428, %fd427;
	div.rn.f64 	%fd111, %fd426, %fd428;
	mul.f64 	%fd429, %fd50, 0d3F8EB851EB851EB8;
	fma.rn.f64 	%fd112, %fd429, %fd87, 0d3FF0000000000000;
	mul.f64 	%fd430, %fd514, 0d3FE0C152382D7365;
	fma.rn.f64 	%fd113, %fd514, 0d3FE0C152382D7365, %fd430;
	abs.f64 	%fd114, %fd113;
	setp.neu.f64 	%p104, %fd114, 0d7FF0000000000000;
	@%p104 bra 	$L__BB2_77;
	mov.f64 	%fd436, 0d0000000000000000;
	mul.rn.f64 	%fd517, %fd113, %fd436;
	mov.b32 	%r180, 0;
	bra.uni 	$L__BB2_79;
$L__BB2_77:
	mul.f64 	%fd431, %fd113, 0d3FE45F306DC9C883;
	cvt.rni.s32.f64 	%r180, %fd431;
	cvt.rn.f64.s32 	%fd432, %r180;
	fma.rn.f64 	%fd433, %fd432, 0dBFF921FB54442D18, %fd113;
	fma.rn.f64 	%fd434, %fd432, 0dBC91A62633145C00, %fd433;
	fma.rn.f64 	%fd517, %fd432, 0dB97B839A252049C0, %fd434;
	setp.ltu.f64 	%p105, %fd114, 0d41E0000000000000;
	@%p105 bra 	$L__BB2_79;
	{ // callseq 12, 0
	.param .b64 param0;
	st.param.f64 	[param0], %fd113;
	.param .align 16 .b8 retval0[16];
	call.uni (retval0), 
	__internal_trig_reduction_slowpathd, 
	(
	param0
	);
	ld.param.f64 	%fd517, [retval0];
	ld.param.b32 	%r180, [retval0+8];
	} // callseq 12
$L__BB2_79:
	or.b32  	%r40, %r4, -2147483648;
	setp.lt.s32 	%p106, %r2, 0;
	setp.eq.s32 	%p107, %r3, 1062207488;
	shl.b32 	%r140, %r180, 6;
	cvt.u64.u32 	%rd35, %r140;
	and.b64  	%rd36, %rd35, 64;
	mov.u64 	%rd37, __cudart_sin_cos_coeffs;
	add.s64 	%rd38, %rd37, %rd36;
	mul.rn.f64 	%fd437, %fd517, %fd517;
	and.b32  	%r141, %r180, 1;
	setp.eq.b32 	%p109, %r141, 1;
	selp.f64 	%fd438, 0dBDA8FF8320FD8164, 0d3DE5DB65F9785EBA, %p109;
	ld.global.nc.v2.f64 	{%fd439, %fd440}, [%rd38];
	fma.rn.f64 	%fd441, %fd438, %fd437, %fd439;
	fma.rn.f64 	%fd442, %fd441, %fd437, %fd440;
	ld.global.nc.v2.f64 	{%fd443, %fd444}, [%rd38+16];
	fma.rn.f64 	%fd445, %fd442, %fd437, %fd443;
	fma.rn.f64 	%fd446, %fd445, %fd437, %fd444;
	ld.global.nc.v2.f64 	{%fd447, %fd448}, [%rd38+32];
	fma.rn.f64 	%fd449, %fd446, %fd437, %fd447;
	fma.rn.f64 	%fd450, %fd449, %fd437, %fd448;
	fma.rn.f64 	%fd451, %fd450, %fd517, %fd517;
	fma.rn.f64 	%fd452, %fd450, %fd437, 0d3FF0000000000000;
	selp.f64 	%fd453, %fd452, %fd451, %p109;
	and.b32  	%r142, %r180, 2;
	setp.eq.s32 	%p110, %r142, 0;
	mov.f64 	%fd454, 0d0000000000000000;
	sub.f64 	%fd455, %fd454, %fd453;
	selp.f64 	%fd456, %fd453, %fd455, %p110;
	neg.f64 	%fd457, %fd456;
	add.f64 	%fd458, %fd104, %fd104;
	mul.f64 	%fd119, %fd458, %fd457;
	sub.f32 	%f14, %f5, %f6;
	cvt.f64.f32 	%fd459, %f14;
	add.f64 	%fd460, %fd111, 0d3FF0000000000000;
	div.rn.f64 	%fd120, %fd459, %fd460;
	{
	.reg .b32 %temp; 
	mov.b64 	{%temp, %r41}, %fd120;
	}
	abs.f64 	%fd121, %fd120;
	{ // callseq 13, 0
	.param .b64 param0;
	st.param.f64 	[param0], %fd121;
	.param .b64 param1;
	st.param.f64 	[param1], 0d4000000000000000;
	.param .b64 retval0;
	call.uni (retval0), 
	__internal_accurate_pow, 
	(
	param0, 
	param1
	);
	ld.param.f64 	%fd461, [retval0];
	} // callseq 13
	setp.lt.s32 	%p111, %r41, 0;
	neg.f64 	%fd463, %fd461;
	selp.f64 	%fd464, %fd463, %fd461, %p107;
	selp.f64 	%fd465, %fd464, %fd461, %p111;
	setp.eq.f64 	%p112, %fd120, 0d0000000000000000;
	selp.b32 	%r143, %r41, 0, %p107;
	or.b32  	%r144, %r143, 2146435072;
	selp.b32 	%r145, %r144, %r143, %p106;
	mov.b32 	%r146, 0;
	mov.b64 	%fd466, {%r146, %r145};
	selp.f64 	%fd518, %fd466, %fd465, %p112;
	add.f64 	%fd467, %fd120, 0d4000000000000000;
	{
	.reg .b32 %temp; 
	mov.b64 	{%temp, %r147}, %fd467;
	}
	and.b32  	%r148, %r147, 2146435072;
	setp.ne.s32 	%p113, %r148, 2146435072;
	@%p113 bra 	$L__BB2_84;
	setp.num.f64 	%p114, %fd120, %fd120;
	@%p114 bra 	$L__BB2_82;
	mov.f64 	%fd468, 0d4000000000000000;
	add.rn.f64 	%fd518, %fd120, %fd468;
	bra.uni 	$L__BB2_84;
$L__BB2_82:
	setp.neu.f64 	%p115, %fd121, 0d7FF0000000000000;
	@%p115 bra 	$L__BB2_84;
	selp.b32 	%r149, %r40, %r4, %p2;
	selp.b32 	%r150, %r149, %r4, %p111;
	mov.b32 	%r151, 0;
	mov.b64 	%fd518, {%r151, %r150};
$L__BB2_84:
	setp.eq.f64 	%p120, %fd120, 0d3FF0000000000000;
	selp.f64 	%fd126, 0d3FF0000000000000, %fd518, %p120;
	sub.f64 	%fd469, %fd12, %fd11;
	add.f64 	%fd470, %fd11, %fd12;
	mul.f64 	%fd471, %fd470, 0d3FE0000000000000;
	fma.rn.f64 	%fd472, %fd471, 0d3FA70A3D70A3D70A, 0d3FF0000000000000;
	div.rn.f64 	%fd127, %fd469, %fd472;
	{
	.reg .b32 %temp; 
	mov.b64 	{%temp, %r42}, %fd127;
	}
	abs.f64 	%fd128, %fd127;
	{ // callseq 14, 0
	.param .b64 param0;
	st.param.f64 	[param0], %fd128;
	.param .b64 param1;
	st.param.f64 	[param1], 0d4000000000000000;
	.param .b64 retval0;
	call.uni (retval0), 
	__internal_accurate_pow, 
	(
	param0, 
	param1
	);
	ld.param.f64 	%fd473, [retval0];
	} // callseq 14
	setp.lt.s32 	%p121, %r42, 0;
	neg.f64 	%fd475, %fd473;
	selp.f64 	%fd476, %fd475, %fd473, %p107;
	selp.f64 	%fd477, %fd476, %fd473, %p121;
	setp.eq.f64 	%p122, %fd127, 0d0000000000000000;
	selp.b32 	%r152, %r42, 0, %p107;
	or.b32  	%r153, %r152, 2146435072;
	selp.b32 	%r154, %r153, %r152, %p106;
	mov.b32 	%r155, 0;
	mov.b64 	%fd478, {%r155, %r154};
	selp.f64 	%fd519, %fd478, %fd477, %p122;
	add.f64 	%fd479, %fd127, 0d4000000000000000;
	{
	.reg .b32 %temp; 
	mov.b64 	{%temp, %r156}, %fd479;
	}
	and.b32  	%r157, %r156, 2146435072;
	setp.ne.s32 	%p123, %r157, 2146435072;
	@%p123 bra 	$L__BB2_89;
	setp.num.f64 	%p124, %fd127, %fd127;
	@%p124 bra 	$L__BB2_87;
	mov.f64 	%fd480, 0d4000000000000000;
	add.rn.f64 	%fd519, %fd127, %fd480;
	bra.uni 	$L__BB2_89;
$L__BB2_87:
	setp.neu.f64 	%p125, %fd128, 0d7FF0000000000000;
	@%p125 bra 	$L__BB2_89;
	selp.b32 	%r158, %r40, %r4, %p2;
	selp.b32 	%r159, %r158, %r4, %p121;
	mov.b32 	%r160, 0;
	mov.b64 	%fd519, {%r160, %r159};
$L__BB2_89:
	setp.lt.s32 	%p127, %r2, 0;
	setp.eq.s32 	%p128, %r3, 1062207488;
	setp.eq.f64 	%p130, %fd127, 0d3FF0000000000000;
	selp.f64 	%fd481, 0d3FF0000000000000, %fd519, %p130;
	add.f64 	%fd133, %fd126, %fd481;
	div.rn.f64 	%fd134, %fd49, %fd112;
	{
	.reg .b32 %temp; 
	mov.b64 	{%temp, %r43}, %fd134;
	}
	abs.f64 	%fd135, %fd134;
	{ // callseq 15, 0
	.param .b64 param0;
	st.param.f64 	[param0], %fd135;
	.param .b64 param1;
	st.param.f64 	[param1], 0d4000000000000000;
	.param .b64 retval0;
	call.uni (retval0), 
	__internal_accurate_pow, 
	(
	param0, 
	param1
	);
	ld.param.f64 	%fd482, [retval0];
	} // callseq 15
	setp.lt.s32 	%p131, %r43, 0;
	neg.f64 	%fd484, %fd482;
	selp.f64 	%fd485, %fd484, %fd482, %p128;
	selp.f64 	%fd486, %fd485, %fd482, %p131;
	setp.eq.f64 	%p132, %fd134, 0d0000000000000000;
	selp.b32 	%r161, %r43, 0, %p128;
	or.b32  	%r162, %r161, 2146435072;
	selp.b32 	%r163, %r162, %r161, %p127;
	mov.b32 	%r164, 0;
	mov.b64 	%fd487, {%r164, %r163};
	selp.f64 	%fd520, %fd487, %fd486, %p132;
	add.f64 	%fd488, %fd134, 0d4000000000000000;
	{
	.reg .b32 %temp; 
	mov.b64 	{%temp, %r165}, %fd488;
	}
	and.b32  	%r166, %r165, 2146435072;
	setp.ne.s32 	%p133, %r166, 2146435072;
	@%p133 bra 	$L__BB2_94;
	setp.num.f64 	%p134, %fd134, %fd134;
	@%p134 bra 	$L__BB2_92;
	mov.f64 	%fd489, 0d4000000000000000;
	add.rn.f64 	%fd520, %fd134, %fd489;
	bra.uni 	$L__BB2_94;
$L__BB2_92:
	setp.neu.f64 	%p135, %fd135, 0d7FF0000000000000;
	@%p135 bra 	$L__BB2_94;
	setp.lt.s32 	%p136, %r43, 0;
	selp.b32 	%r167, %r40, %r4, %p2;
	selp.b32 	%r168, %r167, %r4, %p136;
	mov.b32 	%r169, 0;
	mov.b64 	%fd520, {%r169, %r168};
$L__BB2_94:
	setp.eq.f64 	%p137, %fd134, 0d3FF0000000000000;
	selp.f64 	%fd490, 0d3FF0000000000000, %fd520, %p137;
	add.f64 	%fd491, %fd133, %fd490;
	mul.f64 	%fd492, %fd127, %fd119;
	fma.rn.f64 	%fd493, %fd134, %fd492, %fd491;
	sqrt.rn.f64 	%fd494, %fd493;
	st.global.f64 	[%rd41], %fd494;
	add.s32 	%r170, %r170, 1;
	setp.ne.s32 	%p138, %r170, 0;
	add.s64 	%rd41, %rd41, 8;
	add.s64 	%rd40, %rd40, 12;
	add.s64 	%rd39, %rd39, 12;
	@%p138 bra 	$L__BB2_2;
$L__BB2_95:
	ret;

}
	// .globl	_Z12CIEDE2000NewPfS_Pdi
.visible .entry _Z12CIEDE2000NewPfS_Pdi(
	.param .u64 .ptr .align 1 _Z12CIEDE2000NewPfS_Pdi_param_0,
	.param .u64 .ptr .align 1 _Z12CIEDE2000NewPfS_Pdi_param_1,
	.param .u64 .ptr .align 1 _Z12CIEDE2000NewPfS_Pdi_param_2,
	.param .u32 _Z12CIEDE2000NewPfS_Pdi_param_3
)
{
	.reg .pred 	%p<62>;
	.reg .b32 	%r<95>;
	.reg .b32 	%f<15>;
	.reg .b64 	%rd<42>;
	.reg .b64 	%fd<443>;

	ld.param.u64 	%rd10, [_Z12CIEDE2000NewPfS_Pdi_param_0];
	ld.param.u64 	%rd11, [_Z12CIEDE2000NewPfS_Pdi_param_1];
	ld.param.u64 	%rd12, [_Z12CIEDE2000NewPfS_Pdi_param_2];
	ld.param.u32 	%r33, [_Z12CIEDE2000NewPfS_Pdi_param_3];
	setp.lt.s32 	%p1, %r33, 1;
	@%p1 bra 	$L__BB3_60;
	neg.s32 	%r84, %r33;
	cvta.to.global.u64 	%rd13, %rd10;
	add.s64 	%rd40, %rd13, 8;
	cvta.to.global.u64 	%rd14, %rd11;
	add.s64 	%rd39, %rd14, 8;
	cvta.to.global.u64 	%rd41, %rd12;
$L__BB3_2:
	ld.global.f32 	%f6, [%rd40+-4];
	mul.f32 	%f7, %f6, %f6;
	cvt.f64.f32 	%fd97, %f7;
	ld.global.f32 	%f1, [%rd40];
	mul.f32 	%f8, %f1, %f1;
	cvt.f64.f32 	%fd98, %f8;
	add.f64 	%fd99, %fd97, %fd98;
	sqrt.rn.f64 	%fd100, %fd99;
	ld.global.f32 	%f9, [%rd39+-4];
	mul.f32 	%f10, %f9, %f9;
	cvt.f64.f32 	%fd101, %f10;
	ld.global.f32 	%f2, [%rd39];
	mul.f32 	%f11, %f2, %f2;
	cvt.f64.f32 	%fd102, %f11;
	add.f64 	%fd103, %fd101, %fd102;
	sqrt.rn.f64 	%fd104, %fd103;
	add.f64 	%fd105, %fd100, %fd104;
	mul.f64 	%fd106, %fd105, 0d3FE0000000000000;
	mul.f64 	%fd107, %fd106, %fd106;
	mul.f64 	%fd108, %fd106, %fd107;
	mul.f64 	%fd109, %fd106, %fd108;
	mul.f64 	%fd110, %fd106, %fd109;
	mul.f64 	%fd111, %fd106, %fd110;
	mul.f64 	%fd112, %fd106, %fd111;
	add.f64 	%fd113, %fd112, 0d41F6BCC41E900000;
	div.rn.f64 	%fd114, %fd112, %fd113;
	sqrt.rn.f64 	%fd115, %fd114;
	mov.f64 	%fd116, 0d3FF0000000000000;
	sub.f64 	%fd117, %fd116, %fd115;
	fma.rn.f64 	%fd118, %fd117, 0d3FE0000000000000, 0d3FF0000000000000;
	cvt.f64.f32 	%fd119, %f6;
	mul.f64 	%fd120, %fd118, %fd119;
	cvt.f64.f32 	%fd121, %f9;
	mul.f64 	%fd2, %fd118, %fd121;
	fma.rn.f64 	%fd122, %fd120, %fd120, %fd98;
	sqrt.rn.f64 	%fd3, %fd122;
	fma.rn.f64 	%fd123, %fd2, %fd2, %fd102;
	sqrt.rn.f64 	%fd4, %fd123;
	setp.eq.f32 	%p2, %f1, 0f00000000;
	setp.eq.f64 	%p3, %fd120, 0d0000000000000000;
	and.pred  	%p4, %p2, %p3;
	mov.f64 	%fd426, 0d0000000000000000;
	@%p4 bra 	$L__BB3_10;
	cvt.f64.f32 	%fd5, %f1;
	abs.f64 	%fd6, %fd120;
	abs.f64 	%fd7, %fd5;
	setp.leu.f64 	%p5, %fd7, %fd6;
	setp.gt.f64 	%p6, %fd7, %fd6;
	selp.f64 	%fd8, %fd7, %fd6, %p6;
	selp.f64 	%fd124, %fd6, %fd7, %p6;
	div.rn.f64 	%fd125, %fd124, %fd8;
	mul.f64 	%fd126, %fd125, %fd125;
	fma.rn.f64 	%fd127, %fd126, 0dBEF53E1D2A25FF7E, 0d3F2D3B63DBB65B49;
	fma.rn.f64 	%fd128, %fd127, %fd126, 0dBF5312788DDE082E;
	fma.rn.f64 	%fd129, %fd128, %fd126, 0d3F6F9690C8249315;
	fma.rn.f64 	%fd130, %fd129, %fd126, 0dBF82CF5AABC7CF0D;
	fma.rn.f64 	%fd131, %fd130, %fd126, 0d3F9162B0B2A3BFDE;
	fma.rn.f64 	%fd132, %fd131, %fd126, 0dBF9A7256FEB6FC6B;
	fma.rn.f64 	%fd133, %fd132, %fd126, 0d3FA171560CE4A489;
	fma.rn.f64 	%fd134, %fd133, %fd126, 0dBFA4F44D841450E4;
	fma.rn.f64 	%fd135, %fd134, %fd126, 0d3FA7EE3D3F36BB95;
	fma.rn.f64 	%fd136, %fd135, %fd126, 0dBFAAD32AE04A9FD1;
	fma.rn.f64 	%fd137, %fd136, %fd126, 0d3FAE17813D66954F;
	fma.rn.f64 	%fd138, %fd137, %fd126, 0dBFB11089CA9A5BCD;
	fma.rn.f64 	%fd139, %fd138, %fd126, 0d3FB3B12B2DB51738;
	fma.rn.f64 	%fd140, %fd139, %fd126, 0dBFB745D022F8DC5C;
	fma.rn.f64 	%fd141, %fd140, %fd126, 0d3FBC71C709DFE927;
	fma.rn.f64 	%fd142, %fd141, %fd126, 0dBFC2492491FA1744;
	fma.rn.f64 	%fd143, %fd142, %fd126, 0d3FC99999999840D2;
	fma.rn.f64 	%fd144, %fd143, %fd126, 0dBFD555555555544C;
	mul.f64 	%fd145, %fd126, %fd144;
	fma.rn.f64 	%fd9, %fd145, %fd125, %fd125;
	@%p5 bra 	$L__BB3_5;
	{
	.reg .b32 %temp; 
	mov.b64 	{%temp, %r35}, %fd120;
	}
	setp.lt.s32 	%p8, %r35, 0;
	neg.f64 	%fd148, %fd9;
	selp.f64 	%fd149, %fd9, %fd148, %p8;
	add.f64 	%fd424, %fd149, 0d3FF921FB54442D18;
	bra.uni 	$L__BB3_6;
$L__BB3_5:
	{
	.reg .b32 %temp; 
	mov.b64 	{%temp, %r34}, %fd120;
	}
	setp.lt.s32 	%p7, %r34, 0;
	mov.f64 	%fd146, 0d400921FB54442D18;
	sub.f64 	%fd147, %fd146, %fd9;
	selp.f64 	%fd424, %fd147, %fd9, %p7;
$L__BB3_6:
	setp.neu.f64 	%p9, %fd8, 0d0000000000000000;
	@%p9 bra 	$L__BB3_8;
	{
	.reg .b32 %temp; 
	mov.b64 	{%temp, %r37}, %fd120;
	}
	setp.lt.s32 	%p12, %r37, 0;
	selp.f64 	%fd425, 0d400921FB54442D18, 0d0000000000000000, %p12;
	bra.uni 	$L__BB3_9;
$L__BB3_8:
	setp.eq.f64 	%p10, %fd6, %fd7;
	{
	.reg .b32 %temp; 
	mov.b64 	{%temp, %r36}, %fd120;
	}
	setp.lt.s32 	%p11, %r36, 0;
	selp.f64 	%fd150, 0d4002D97C7F3321D2, 0d3FE921FB54442D18, %p11;
	selp.f64 	%fd425, %fd150, %fd424, %p10;
$L__BB3_9:
	add.rn.f64 	%fd151, %fd6, %fd7;
	setp.nan.f64 	%p13, %fd151, %fd151;
	copysign.f64 	%fd152, %fd5, %fd425;
	selp.f64 	%fd153, %fd151, %fd152, %p13;
	setp.lt.f64 	%p14, %fd153, 0d0000000000000000;
	add.f64 	%fd154, %fd153, 0d401921FB54442D18;
	selp.f64 	%fd426, %fd154, %fd153, %p14;
$L__BB3_10:
	setp.eq.f32 	%p15, %f2, 0f00000000;
	setp.eq.f64 	%p16, %fd2, 0d0000000000000000;
	and.pred  	%p17, %p15, %p16;
	mov.f64 	%fd429, 0d0000000000000000;
	@%p17 bra 	$L__BB3_18;
	cvt.f64.f32 	%fd18, %f2;
	abs.f64 	%fd19, %fd2;
	abs.f64 	%fd20, %fd18;
	setp.leu.f64 	%p18, %fd20, %fd19;
	setp.gt.f64 	%p19, %fd20, %fd19;
	selp.f64 	%fd21, %fd20, %fd19, %p19;
	selp.f64 	%fd156, %fd19, %fd20, %p19;
	div.rn.f64 	%fd157, %fd156, %fd21;
	mul.f64 	%fd158, %fd157, %fd157;
	fma.rn.f64 	%fd159, %fd158, 0dBEF53E1D2A25FF7E, 0d3F2D3B63DBB65B49;
	fma.rn.f64 	%fd160, %fd159, %fd158, 0dBF5312788DDE082E;
	fma.rn.f64 	%fd161, %fd160, %fd158, 0d3F6F9690C8249315;
	fma.rn.f64 	%fd162, %fd161, %fd158, 0dBF82CF5AABC7CF0D;
	fma.rn.f64 	%fd163, %fd162, %fd158, 0d3F9162B0B2A3BFDE;
	fma.rn.f64 	%fd164, %fd163, %fd158, 0dBF9A7256FEB6FC6B;
	fma.rn.f64 	%fd165, %fd164, %fd158, 0d3FA171560CE4A489;
	fma.rn.f64 	%fd166, %fd165, %fd158, 0dBFA4F44D841450E4;
	fma.rn.f64 	%fd167, %fd166, %fd158, 0d3FA7EE3D3F36BB95;
	fma.rn.f64 	%fd168, %fd167, %fd158, 0dBFAAD32AE04A9FD1;
	fma.rn.f64 	%fd169, %fd168, %fd158, 0d3FAE17813D66954F;
	fma.rn.f64 	%fd170, %fd169, %fd158, 0dBFB11089CA9A5BCD;
	fma.rn.f64 	%fd171, %fd170, %fd158, 0d3FB3B12B2DB51738;
	fma.rn.f64 	%fd172, %fd171, %fd158, 0dBFB745D022F8DC5C;
	fma.rn.f64 	%fd173, %fd172, %fd158, 0d3FBC71C709DFE927;
	fma.rn.f64 	%fd174, %fd173, %fd158, 0dBFC2492491FA1744;
	fma.rn.f64 	%fd175, %fd174, %fd158, 0d3FC99999999840D2;
	fma.rn.f64 	%fd176, %fd175, %fd158, 0dBFD555555555544C;
	mul.f64 	%fd177, %fd158, %fd176;
	fma.rn.f64 	%fd22, %fd177, %fd157, %fd157;
	@%p18 bra 	$L__BB3_13;
	{
	.reg .b32 %temp; 
	mov.b64 	{%temp, %r39}, %fd2;
	}
	setp.lt.s32 	%p21, %r39, 0;
	neg.f64 	%fd180, %fd22;
	selp.f64 	%fd181, %fd22, %fd180, %p21;
	add.f64 	%fd427, %fd181, 0d3FF921FB54442D18;
	bra.uni 	$L__BB3_14;
$L__BB3_13:
	{
	.reg .b32 %temp; 
	mov.b64 	{%temp, %r38}, %fd2;
	}
	setp.lt.s32 	%p20, %r38, 0;
	mov.f64 	%fd178, 0d400921FB54442D18;
	sub.f64 	%fd179, %fd178, %fd22;
	selp.f64 	%fd427, %fd179, %fd22, %p20;
$L__BB3_14:
	setp.neu.f64 	%p22, %fd21, 0d0000000000000000;
	@%p22 bra 	$L__BB3_16;
	{
	.reg .b32 %temp; 
	mov.b64 	{%temp, %r41}, %fd2;
	}
	setp.lt.s32 	%p25, %r41, 0;
	selp.f64 	%fd428, 0d400921FB54442D18, 0d0000000000000000, %p25;
	bra.uni 	$L__BB3_17;
$L__BB3_16:
	setp.eq.f64 	%p23, %fd19, %fd20;
	{
	.reg .b32 %temp; 
	mov.b64 	{%temp, %r40}, %fd2;
	}
	setp.lt.s32 	%p24, %r40, 0;
	selp.f64 	%fd182, 0d4002D97C7F3321D2, 0d3FE921FB54442D18, %p24;
	selp.f64 	%fd428, %fd182, %fd427, %p23;
$L__BB3_17:
	add.rn.f64 	%fd183, %fd19, %fd20;
	setp.nan.f64 	%p26, %fd183, %fd183;
	copysign.f64 	%fd184, %fd18, %fd428;
	selp.f64 	%fd185, %fd183, %fd184, %p26;
	setp.lt.f64 	%p27, %fd185, 0d0000000000000000;
	add.f64 	%fd186, %fd185, 0d401921FB54442D18;
	selp.f64 	%fd429, %fd186, %fd185, %p27;
$L__BB3_18:
	ld.global.f32 	%f3, [%rd39+-8];
	ld.global.f32 	%f4, [%rd40+-8];
	mul.f64 	%fd188, %fd3, %fd4;
	setp.eq.f64 	%p28, %fd188, 0d0000000000000000;
	mov.f64 	%fd430, 0d0000000000000000;
	@%p28 bra 	$L__BB3_22;
	sub.f64 	%fd31, %fd429, %fd426;
	setp.geu.f64 	%p29, %fd31, 0dC00921FB54442D18;
	@%p29 bra 	$L__BB3_21;
	add.f64 	%fd430, %fd31, 0d401921FB54442D18;
	bra.uni 	$L__BB3_22;
$L__BB3_21:
	setp.gt.f64 	%p30, %fd31, 0d400921FB54442D18;
	add.f64 	%fd189, %fd31, 0dC01921FB54442D18;
	selp.f64 	%fd430, %fd189, %fd31, %p30;
$L__BB3_22:
	mul.f64 	%fd35, %fd430, 0d3FE0000000000000;
	abs.f64 	%fd36, %fd35;
	setp.neu.f64 	%p31, %fd36, 0d7FF0000000000000;
	@%p31 bra 	$L__BB3_24;
	mov.f64 	%fd195, 0d0000000000000000;
	mul.rn.f64 	%fd431, %fd35, %fd195;
	mov.b32 	%r85, 0;
	bra.uni 	$L__BB3_26;
$L__BB3_24:
	mul.f64 	%fd190, %fd35, 0d3FE45F306DC9C883;
	cvt.rni.s32.f64 	%r85, %fd190;
	cvt.rn.f64.s32 	%fd191, %r85;
	fma.rn.f64 	%fd192, %fd191, 0dBFF921FB54442D18, %fd35;
	fma.rn.f64 	%fd193, %fd191, 0dBC91A62633145C00, %fd192;
	fma.rn.f64 	%fd431, %fd191, 0dB97B839A252049C0, %fd193;
	setp.ltu.f64 	%p32, %fd36, 0d41E0000000000000;
	@%p32 bra 	$L__BB3_26;
	{ // callseq 16, 0
	.param .b64 param0;
	st.param.f64 	[param0], %fd35;
	.param .align 16 .b8 retval0[16];
	call.uni (retval0), 
	__internal_trig_reduction_slowpathd, 
	(
	param0
	);
	ld.param.f64 	%fd431, [retval0];
	ld.param.b32 	%r85, [retval0+8];
	} // callseq 16
$L__BB3_26:
	mul.f64 	%fd196, %fd3, %fd4;
	setp.eq.f64 	%p33, %fd196, 0d0000000000000000;
	shl.b32 	%r44, %r85, 6;
	cvt.u64.u32 	%rd15, %r44;
	and.b64  	%rd16, %rd15, 64;
	mov.u64 	%rd17, __cudart_sin_cos_coeffs;
	add.s64 	%rd18, %rd17, %rd16;
	mul.rn.f64 	%fd197, %fd431, %fd431;
	and.b32  	%r45, %r85, 1;
	setp.eq.b32 	%p34, %r45, 1;
	selp.f64 	%fd198, 0dBDA8FF8320FD8164, 0d3DE5DB65F9785EBA, %p34;
	ld.global.nc.v2.f64 	{%fd199, %fd200}, [%rd18];
	fma.rn.f64 	%fd201, %fd198, %fd197, %fd199;
	fma.rn.f64 	%fd202, %fd201, %fd197, %fd200;
	ld.global.nc.v2.f64 	{%fd203, %fd204}, [%rd18+16];
	fma.rn.f64 	%fd205, %fd202, %fd197, %fd203;
	fma.rn.f64 	%fd206, %fd205, %fd197, %fd204;
	ld.global.nc.v2.f64 	{%fd207, %fd208}, [%rd18+32];
	fma.rn.f64 	%fd209, %fd206, %fd197, %fd207;
	fma.rn.f64 	%fd210, %fd209, %fd197, %fd208;
	fma.rn.f64 	%fd211, %fd210, %fd431, %fd431;
	fma.rn.f64 	%fd212, %fd210, %fd197, 0d3FF0000000000000;
	selp.f64 	%fd213, %fd212, %fd211, %p34;
	and.b32  	%r46, %r85, 2;
	setp.eq.s32 	%p35, %r46, 0;
	mov.f64 	%fd214, 0d0000000000000000;
	sub.f64 	%fd215, %fd214, %fd213;
	selp.f64 	%fd216, %fd213, %fd215, %p35;
	sqrt.rn.f64 	%fd217, %fd196;
	add.f64 	%fd218, %fd217, %fd217;
	mul.f64 	%fd41, %fd218, %fd216;
	add.f64 	%fd432, %fd426, %fd429;
	@%p33 bra 	$L__BB3_32;
	sub.f64 	%fd219, %fd426, %fd429;
	abs.f64 	%fd220, %fd219;
	setp.gtu.f64 	%p36, %fd220, 0d400921FB54442D18;
	@%p36 bra 	$L__BB3_29;
	mul.f64 	%fd432, %fd432, 0d3FE0000000000000;
	bra.uni 	$L__BB3_32;
$L__BB3_29:
	setp.geu.f64 	%p37, %fd432, 0d401921FB54442D18;
	@%p37 bra 	$L__BB3_31;
	add.f64 	%fd222, %fd432, 0d401921FB54442D18;
	mul.f64 	%fd432, %fd222, 0d3FE0000000000000;
	bra.uni 	$L__BB3_32;
$L__BB3_31:
	add.f64 	%fd221, %fd432, 0dC01921FB54442D18;
	mul.f64 	%fd432, %fd221, 0d3FE0000000000000;
$L__BB3_32:
	add.f64 	%fd47, %fd432, 0dBFE0C152382D7365;
	abs.f64 	%fd48, %fd47;
	setp.neu.f64 	%p38, %fd48, 0d7FF0000000000000;
	@%p38 bra 	$L__BB3_34;
	mov.f64 	%fd228, 0d0000000000000000;
	mul.rn.f64 	%fd434, %fd47, %fd228;
	mov.b32 	%r87, 1;
	bra.uni 	$L__BB3_37;
$L__BB3_34:
	mul.f64 	%fd223, %fd47, 0d3FE45F306DC9C883;
	cvt.rni.s32.f64 	%r86, %fd223;
	cvt.rn.f64.s32 	%fd224, %r86;
	fma.rn.f64 	%fd225, %fd224, 0dBFF921FB54442D18, %fd47;
	fma.rn.f64 	%fd226, %fd224, 0dBC91A62633145C00, %fd225;
	fma.rn.f64 	%fd434, %fd224, 0dB97B839A252049C0, %fd226;
	setp.ltu.f64 	%p39, %fd48, 0d41E0000000000000;
	@%p39 bra 	$L__BB3_36;
	{ // callseq 17, 0
	.param .b64 param0;
	st.param.f64 	[param0], %fd47;
	.param .align 16 .b8 retval0[16];
	call.uni (retval0), 
	__internal_trig_reduction_slowpathd, 
	(
	param0
	);
	ld.param.f64 	%fd434, [retval0];
	ld.param.b32 	%r86, [retval0+8];
	} // callseq 17
$L__BB3_36:
	add.s32 	%r87, %r86, 1;
$L__BB3_37:
	shl.b32 	%r49, %r87, 6;
	cvt.u64.u32 	%rd19, %r49;
	and.b64  	%rd20, %rd19, 64;
	mov.u64 	%rd21, __cudart_sin_cos_coeffs;
	add.s64 	%rd22, %rd21, %rd20;
	mul.rn.f64 	%fd229, %fd434, %fd434;
	and.b32  	%r50, %r87, 1;
	setp.eq.b32 	%p40, %r50, 1;
	selp.f64 	%fd230, 0dBDA8FF8320FD8164, 0d3DE5DB65F9785EBA, %p40;
	ld.global.nc.v2.f64 	{%fd231, %fd232}, [%rd22];
	fma.rn.f64 	%fd233, %fd230, %fd229, %fd231;
	fma.rn.f64 	%fd234, %fd233, %fd229, %fd232;
	ld.global.nc.v2.f64 	{%fd235, %fd236}, [%rd22+16];
	fma.rn.f64 	%fd237, %fd234, %fd229, %fd235;
	fma.rn.f64 	%fd238, %fd237, %fd229, %fd236;
	ld.global.nc.v2.f64 	{%fd239, %fd240}, [%rd22+32];
	fma.rn.f64 	%fd241, %fd238, %fd229, %fd239;
	fma.rn.f64 	%fd242, %fd241, %fd229, %fd240;
	fma.rn.f64 	%fd243, %fd242, %fd434, %fd434;
	fma.rn.f64 	%fd244, %fd242, %fd229, 0d3FF0000000000000;
	selp.f64 	%fd245, %fd244, %fd243, %p40;
	and.b32  	%r51, %r87, 2;
	setp.eq.s32 	%p41, %r51, 0;
	mov.f64 	%fd246, 0d0000000000000000;
	sub.f64 	%fd247, %fd246, %fd245;
	selp.f64 	%fd248, %fd245, %fd247, %p41;
	mul.f64 	%fd54, %fd248, 0d3FC5C28F5C28F5C3;
	add.f64 	%fd55, %fd432, %fd432;
	abs.f64 	%fd56, %fd55;
	setp.neu.f64 	%p42, %fd56, 0d7FF0000000000000;
	@%p42 bra 	$L__BB3_39;
	mov.f64 	%fd254, 0d0000000000000000;
	mul.rn.f64 	%fd436, %fd55, %fd254;
	mov.b32 	%r89, 1;
	bra.uni 	$L__BB3_42;
$L__BB3_39:
	mul.f64 	%fd249, %fd55, 0d3FE45F306DC9C883;
	cvt.rni.s32.f64 	%r88, %fd249;
	cvt.rn.f64.s32 	%fd250, %r88;
	fma.rn.f64 	%fd251, %fd250, 0dBFF921FB54442D18, %fd55;
	fma.rn.f64 	%fd252, %fd250, 0dBC91A62633145C00, %fd251;
	fma.rn.f64 	%fd436, %fd250, 0dB97B839A252049C0, %fd252;
	setp.ltu.f64 	%p43, %fd56, 0d41E0000000000000;
	@%p43 bra 	$L__BB3_41;
	{ // callseq 18, 0
	.param .b64 param0;
	st.param.f64 	[param0], %fd55;
	.param .align 16 .b8 retval0[16];
	call.uni (retval0), 
	__internal_trig_reduction_slowpathd, 
	(
	param0
	);
	ld.param.f64 	%fd436, [retval0];
	ld.param.b32 	%r88, [retval0+8];
	} // callseq 18
$L__BB3_41:
	add.s32 	%r89, %r88, 1;
$L__BB3_42:
	shl.b32 	%r54, %r89, 6;
	cvt.u64.u32 	%rd23, %r54;
	and.b64  	%rd24, %rd23, 64;
	mov.u64 	%rd25, __cudart_sin_cos_coeffs;
	add.s64 	%rd26, %rd25, %rd24;
	mul.rn.f64 	%fd255, %fd436, %fd436;
	and.b32  	%r55, %r89, 1;
	setp.eq.b32 	%p44, %r55, 1;
	selp.f64 	%fd256, 0dBDA8FF8320FD8164, 0d3DE5DB65F9785EBA, %p44;
	ld.global.nc.v2.f64 	{%fd257, %fd258}, [%rd26];
	fma.rn.f64 	%fd259, %fd256, %fd255, %fd257;
	fma.rn.f64 	%fd260, %fd259, %fd255, %fd258;
	ld.global.nc.v2.f64 	{%fd261, %fd262}, [%rd26+16];
	fma.rn.f64 	%fd263, %fd260, %fd255, %fd261;
	fma.rn.f64 	%fd264, %fd263, %fd255, %fd262;
	ld.global.nc.v2.f64 	{%fd265, %fd266}, [%rd26+32];
	fma.rn.f64 	%fd267, %fd264, %fd255, %fd265;
	fma.rn.f64 	%fd268, %fd267, %fd255, %fd266;
	fma.rn.f64 	%fd269, %fd268, %fd436, %fd436;
	fma.rn.f64 	%fd270, %fd268, %fd255, 0d3FF0000000000000;
	selp.f64 	%fd271, %fd270, %fd269, %p44;
	and.b32  	%r56, %r89, 2;
	setp.eq.s32 	%p45, %r56, 0;
	mov.f64 	%fd272, 0d0000000000000000;
	sub.f64 	%fd273, %fd272, %fd271;
	selp.f64 	%fd274, %fd271, %fd273, %p45;
	mov.f64 	%fd275, 0d3FF0000000000000;
	sub.f64 	%fd276, %fd275, %fd54;
	fma.rn.f64 	%fd63, %fd274, 0d3FCEB851EB851EB8, %fd276;
	fma.rn.f64 	%fd64, %fd432, 0d4008000000000000, 0d3FBACEE9F37BEBD5;
	abs.f64 	%fd65, %fd64;
	setp.neu.f64 	%p46, %fd65, 0d7FF0000000000000;
	@%p46 bra 	$L__BB3_44;
	mov.f64 	%fd282, 0d0000000000000000;
	mul.rn.f64 	%fd438, %fd64, %fd282;
	mov.b32 	%r91, 1;
	bra.uni 	$L__BB3_47;
$L__BB3_44:
	mul.f64 	%fd277, %fd64, 0d3FE45F306DC9C883;
	cvt.rni.s32.f64 	%r90, %fd277;
	cvt.rn.f64.s32 	%fd278, %r90;
	fma.rn.f64 	%fd279, %fd278, 0dBFF921FB54442D18, %fd64;
	fma.rn.f64 	%fd280, %fd278, 0dBC91A62633145C00, %fd279;
	fma.rn.f64 	%fd438, %fd278, 0dB97B839A252049C0, %fd280;
	setp.ltu.f64 	%p47, %fd65, 0d41E0000000000000;
	@%p47 bra 	$L__BB3_46;
	{ // callseq 19, 0
	.param .b64 param0;
	st.param.f64 	[param0], %fd64;
	.param .align 16 .b8 retval0[16];
	call.uni (retval0), 
	__internal_trig_reduction_slowpathd, 
	(
	param0
	);
	ld.param.f64 	%fd438, [retval0];
	ld.param.b32 	%r90, [retval0+8];
	} // callseq 19
$L__BB3_46:
	add.s32 	%r91, %r90, 1;
$L__BB3_47:
	shl.b32 	%r59, %r91, 6;
	cvt.u64.u32 	%rd27, %r59;
	and.b64  	%rd28, %rd27, 64;
	mov.u64 	%rd29, __cudart_sin_cos_coeffs;
	add.s64 	%rd30, %rd29, %rd28;
	mul.rn.f64 	%fd283, %fd438, %fd438;
	and.b32  	%r60, %r91, 1;
	setp.eq.b32 	%p48, %r60, 1;
	selp.f64 	%fd284, 0dBDA8FF8320FD8164, 0d3DE5DB65F9785EBA, %p48;
	ld.global.nc.v2.f64 	{%fd285, %fd286}, [%rd30];
	fma.rn.f64 	%fd287, %fd284, %fd283, %fd285;
	fma.rn.f64 	%fd288, %fd287, %fd283, %fd286;
	ld.global.nc.v2.f64 	{%fd289, %fd290}, [%rd30+16];
	fma.rn.f64 	%fd291, %fd288, %fd283, %fd289;
	fma.rn.f64 	%fd292, %fd291, %fd283, %fd290;
	ld.global.nc.v2.f64 	{%fd293, %fd294}, [%rd30+32];
	fma.rn.f64 	%fd295, %fd292, %fd283, %fd293;
	fma.rn.f64 	%fd296, %fd295, %fd283, %fd294;
	fma.rn.f64 	%fd297, %fd296, %fd438, %fd438;
	fma.rn.f64 	%fd298, %fd296, %fd283, 0d3FF0000000000000;
	selp.f64 	%fd299, %fd298, %fd297, %p48;
	and.b32  	%r61, %r91, 2;
	setp.eq.s32 	%p49, %r61, 0;
	mov.f64 	%fd300, 0d0000000000000000;
	sub.f64 	%fd301, %fd300, %fd299;
	selp.f64 	%fd302, %fd299, %fd301, %p49;
	fma.rn.f64 	%fd72, %fd302, 0d3FD47AE147AE147B, %fd63;
	fma.rn.f64 	%fd73, %fd432, 0d4010000000000000, 0dBFF197C987C952C4;
	abs.f64 	%fd74, %fd73;
	setp.neu.f64 	%p50, %fd74, 0d7FF0000000000000;
	@%p50 bra 	$L__BB3_49;
	mov.f64 	%fd308, 0d0000000000000000;
	mul.rn.f64 	%fd440, %fd73, %fd308;
	mov.b32 	%r93, 1;
	bra.uni 	$L__BB3_52;
$L__BB3_49:
	mul.f64 	%fd303, %fd73, 0d3FE45F306DC9C883;
	cvt.rni.s32.f64 	%r92, %fd303;
	cvt.rn.f64.s32 	%fd304, %r92;
	fma.rn.f64 	%fd305, %fd304, 0dBFF921FB54442D18, %fd73;
	fma.rn.f64 	%fd306, %fd304, 0dBC91A62633145C00, %fd305;
	fma.rn.f64 	%fd440, %fd304, 0dB97B839A252049C0, %fd306;
	setp.ltu.f64 	%p51, %fd74, 0d41E0000000000000;
	@%p51 bra 	$L__BB3_51;
	{ // callseq 20, 0
	.param .b64 param0;
	st.param.f64 	[param0], %fd73;
	.param .align 16 .b8 retval0[16];
	call.uni (retval0), 
	__internal_trig_reduction_slowpathd, 
	(
	param0
	);
	ld.param.f64 	%fd440, [retval0];
	ld.param.b32 	%r92, [retval0+8];
	} // callseq 20
$L__BB3_51:
	add.s32 	%r93, %r92, 1;
$L__BB3_52:
	shl.b32 	%r64, %r93, 6;
	cvt.u64.u32 	%rd31, %r64;
	and.b64  	%rd32, %rd31, 64;
	mov.u64 	%rd33, __cudart_sin_cos_coeffs;
	add.s64 	%rd34, %rd33, %rd32;
	mul.rn.f64 	%fd309, %fd440, %fd440;
	and.b32  	%r65, %r93, 1;
	setp.eq.b32 	%p52, %r65, 1;
	selp.f64 	%fd310, 0dBDA8FF8320FD8164, 0d3DE5DB65F9785EBA, %p52;
	ld.global.nc.v2.f64 	{%fd311, %fd312}, [%rd34];
	fma.rn.f64 	%fd313, %fd310, %fd309, %fd311;
	fma.rn.f64 	%fd314, %fd313, %fd309, %fd312;
	ld.global.nc.v2.f64 	{%fd315, %fd316}, [%rd34+16];
	fma.rn.f64 	%fd317, %fd314, %fd309, %fd315;
	fma.rn.f64 	%fd318, %fd317, %fd309, %fd316;
	ld.global.nc.v2.f64 	{%fd319, %fd320}, [%rd34+32];
	fma.rn.f64 	%fd321, %fd318, %fd309, %fd319;
	fma.rn.f64 	%fd322, %fd321, %fd309, %fd320;
	fma.rn.f64 	%fd323, %fd322, %fd440, %fd440;
	fma.rn.f64 	%fd324, %fd322, %fd309, 0d3FF0000000000000;
	selp.f64 	%fd325, %fd324, %fd323, %p52;
	and.b32  	%r66, %r93, 2;
	setp.eq.s32 	%p53, %r66, 0;
	mov.f64 	%fd326, 0d0000000000000000;
	sub.f64 	%fd327, %fd326, %fd325;
	selp.f64 	%fd328, %fd325, %fd327, %p53;
	fma.rn.f64 	%fd81, %fd328, 0dBFC999999999999A, %fd72;
	add.f64 	%fd329, %fd432, 0dC01332D8E05EBEE4;
	mul.f64 	%fd330, %fd329, %fd329;
	div.rn.f64 	%fd82, %fd330, 0dBFC85E9093EE10BA;
	fma.rn.f64 	%fd331, %fd82, 0d3FF71547652B82FE, 0d4338000000000000;
	{
	.reg .b32 %temp; 
	mov.b64 	{%r26, %temp}, %fd331;
	}
	mov.f64 	%fd332, 0dC338000000000000;
	add.rn.f64 	%fd333, %fd331, %fd332;
	fma.rn.f64 	%fd334, %fd333, 0dBFE62E42FEFA39EF, %fd82;
	fma.rn.f64 	%fd335, %fd333, 0dBC7ABC9E3B39803F, %fd334;
	fma.rn.f64 	%fd336, %fd335, 0d3E5ADE1569CE2BDF, 0d3E928AF3FCA213EA;
	fma.rn.f64 	%fd337, %fd336, %fd335, 0d3EC71DEE62401315;
	fma.rn.f64 	%fd338, %fd337, %fd335, 0d3EFA01997C89EB71;
	fma.rn.f64 	%fd339, %fd338, %fd335, 0d3F2A01A014761F65;
	fma.rn.f64 	%fd340, %fd339, %fd335, 0d3F56C16C1852B7AF;
	fma.rn.f64 	%fd341, %fd340, %fd335, 0d3F81111111122322;
	fma.rn.f64 	%fd342, %fd341, %fd335, 0d3FA55555555502A1;
	fma.rn.f64 	%fd343, %fd342, %fd335, 0d3FC5555555555511;
	fma.rn.f64 	%fd344, %fd343, %fd335, 0d3FE000000000000B;
	fma.rn.f64 	%fd345, %fd344, %fd335, 0d3FF0000000000000;
	fma.rn.f64 	%fd346, %fd345, %fd335, 0d3FF0000000000000;
	{
	.reg .b32 %temp; 
	mov.b64 	{%r27, %temp}, %fd346;
	}
	{
	.reg .b32 %temp; 
	mov.b64 	{%temp, %r28}, %fd346;
	}
	shl.b32 	%r67, %r26, 20;
	add.s32 	%r68, %r67, %r28;
	mov.b64 	%fd441, {%r27, %r68};
	{
	.reg .b32 %temp; 
	mov.b64 	{%temp, %r69}, %fd82;
	}
	mov.b32 	%f12, %r69;
	abs.f32 	%f5, %f12;
	setp.lt.f32 	%p54, %f5, 0f4086232B;
	@%p54 bra 	$L__BB3_55;
	setp.lt.f64 	%p55, %fd82, 0d0000000000000000;
	add.f64 	%fd347, %fd82, 0d7FF0000000000000;
	selp.f64 	%fd441, 0d0000000000000000, %fd347, %p55;
	setp.geu.f32 	%p56, %f5, 0f40874800;
	@%p56 bra 	$L__BB3_55;
	shr.u32 	%r70, %r26, 31;
	add.s32 	%r71, %r26, %r70;
	shr.s32 	%r72, %r71, 1;
	shl.b32 	%r73, %r72, 20;
	add.s32 	%r74, %r28, %r73;
	mov.b64 	%fd348, {%r27, %r74};
	sub.s32 	%r75, %r26, %r72;
	shl.b32 	%r76, %r75, 20;
	add.s32 	%r77, %r76, 1072693248;
	mov.b32 	%r78, 0;
	mov.b64 	%fd349, {%r78, %r77};
	mul.f64 	%fd441, %fd349, %fd348;
$L__BB3_55:
	add.f32 	%f13, %f4, %f3;
	cvt.f64.f32 	%fd350, %f13;
	mul.f64 	%fd351, %fd350, 0d3FE0000000000000;
	add.f64 	%fd352, %fd3, %fd4;
	mul.f64 	%fd353, %fd352, 0d3FE0000000000000;
	mul.f64 	%fd354, %fd441, 0d3FE0C152382D7365;
	mul.f64 	%fd355, %fd353, %fd353;
	mul.f64 	%fd356, %fd353, %fd355;
	mul.f64 	%fd357, %fd353, %fd356;
	mul.f64 	%fd358, %fd353, %fd357;
	mul.f64 	%fd359, %fd353, %fd358;
	mul.f64 	%fd360, %fd353, %fd359;
	add.f64 	%fd361, %fd360, 0d41F6BCC41E900000;
	div.rn.f64 	%fd362, %fd360, %fd361;
	sqrt.rn.f64 	%fd363, %fd362;
	add.f64 	%fd87, %fd363, %fd363;
	mul.f64 	%fd364, %fd351, %fd351;
	mul.f64 	%fd365, %fd351, 0d4059000000000000;
	sub.f64 	%fd366, %fd364, %fd365;
	add.f64 	%fd367, %fd366, 0d40A3880000000000;
	mul.f64 	%fd368, %fd367, 0d3F8EB851EB851EB8;
	add.f64 	%fd369, %fd364, 0d4034000000000000;
	sub.f64 	%fd370, %fd369, %fd365;
	add.f64 	%fd371, %fd370, 0d40A3880000000000;
	sqrt.rn.f64 	%fd372, %fd371;
	div.rn.f64 	%fd88, %fd368, %fd372;
	mul.f64 	%fd373, %fd353, 0d3F8EB851EB851EB8;
	fma.rn.f64 	%fd89, %fd373, %fd81, 0d3FF0000000000000;
	fma.rn.f64 	%fd90, %fd441, 0d3FE0C152382D7365, %fd354;
	abs.f64 	%fd91, %fd90;
	setp.neu.f64 	%p57, %fd91, 0d7FF0000000000000;
	@%p57 bra 	$L__BB3_57;
	mov.f64 	%fd379, 0d0000000000000000;
	mul.rn.f64 	%fd442, %fd90, %fd379;
	mov.b32 	%r94, 0;
	bra.uni 	$L__BB3_59;
$L__BB3_57:
	mul.f64 	%fd374, %fd90, 0d3FE45F306DC9C883;
	cvt.rni.s32.f64 	%r94, %fd374;
	cvt.rn.f64.s32 	%fd375, %r94;
	fma.rn.f64 	%fd376, %fd375, 0dBFF921FB54442D18, %fd90;
	fma.rn.f64 	%fd377, %fd375, 0dBC91A62633145C00, %fd376;
	fma.rn.f64 	%fd442, %fd375, 0dB97B839A252049C0, %fd377;
	setp.ltu.f64 	%p58, %fd91, 0d41E0000000000000;
	@%p58 bra 	$L__BB3_59;
	{ // callseq 21, 0
	.param .b64 param0;
	st.param.f64 	[param0], %fd90;
	.param .align 16 .b8 retval0[16];
	call.uni (retval0), 
	__internal_trig_reduction_slowpathd, 
	(
	param0
	);
	ld.param.f64 	%fd442, [retval0];
	ld.param.b32 	%r94, [retval0+8];
	} // callseq 21
$L__BB3_59:
	add.f64 	%fd380, %fd88, 0d3FF0000000000000;
	sub.f32 	%f14, %f3, %f4;
	cvt.f64.f32 	%fd381, %f14;
	sub.f64 	%fd382, %fd4, %fd3;
	shl.b32 	%r81, %r94, 6;
	cvt.u64.u32 	%rd35, %r81;
	and.b64  	%rd36, %rd35, 64;
	mov.u64 	%rd37, __cudart_sin_cos_coeffs;
	add.s64 	%rd38, %rd37, %rd36;
	mul.rn.f64 	%fd383, %fd442, %fd442;
	and.b32  	%r82, %r94, 1;
	setp.eq.b32 	%p59, %r82, 1;
	selp.f64 	%fd384, 0dBDA8FF8320FD8164, 0d3DE5DB65F9785EBA, %p59;
	ld.global.nc.v2.f64 	{%fd385, %fd386}, [%rd38];
	fma.rn.f64 	%fd387, %fd384, %fd383, %fd385;
	fma.rn.f64 	%fd388, %fd387, %fd383, %fd386;
	ld.global.nc.v2.f64 	{%fd389, %fd390}, [%rd38+16];
	fma.rn.f64 	%fd391, %fd388, %fd383, %fd389;
	fma.rn.f64 	%fd392, %fd391, %fd383, %fd390;
	ld.global.nc.v2.f64 	{%fd393, %fd394}, [%rd38+32];
	fma.rn.f64 	%fd395, %fd392, %fd383, %fd393;
	fma.rn.f64 	%fd396, %fd395, %fd383, %fd394;
	fma.rn.f64 	%fd397, %fd396, %fd442, %fd442;
	fma.rn.f64 	%fd398, %fd396, %fd383, 0d3FF0000000000000;
	selp.f64 	%fd399, %fd398, %fd397, %p59;
	and.b32  	%r83, %r94, 2;
	setp.eq.s32 	%p60, %r83, 0;
	mov.f64 	%fd400, 0d0000000000000000;
	sub.f64 	%fd401, %fd400, %fd399;
	selp.f64 	%fd402, %fd399, %fd401, %p60;
	mul.f64 	%fd403, %fd87, %fd402;
	mul.f64 	%fd404, %fd381, %fd381;
	mul.f64 	%fd405, %fd380, %fd380;
	div.rn.f64 	%fd406, %fd404, %fd405;
	mul.f64 	%fd407, %fd382, %fd382;
	add.f64 	%fd408, %fd3, %fd4;
	mul.f64 	%fd409, %fd408, 0d3FE0000000000000;
	fma.rn.f64 	%fd410, %fd409, 0d3FA70A3D70A3D70A, 0d3FF0000000000000;
	mul.f64 	%fd411, %fd410, %fd410;
	div.rn.f64 	%fd412, %fd407, %fd411;
	add.f64 	%fd413, %fd412, %fd406;
	mul.f64 	%fd414, %fd41, %fd41;
	mul.f64 	%fd415, %fd89, %fd89;
	div.rn.f64 	%fd416, %fd414, %fd415;
	add.f64 	%fd417, %fd413, %fd416;
	div.rn.f64 	%fd418, %fd382, %fd410;
	mul.f64 	%fd419, %fd418, %fd403;
	div.rn.f64 	%fd420, %fd41, %fd89;
	mul.f64 	%fd421, %fd420, %fd419;
	sub.f64 	%fd422, %fd417, %fd421;
	sqrt.rn.f64 	%fd423, %fd422;
	st.global.f64 	[%rd41], %fd423;
	add.s32 	%r84, %r84, 1;
	setp.ne.s32 	%p61, %r84, 0;
	add.s64 	%rd41, %rd41, 8;
	add.s64 	%rd40, %rd40, 12;
	add.s64 	%rd39, %rd39, 12;
	@%p61 bra 	$L__BB3_2;
$L__BB3_60:
	ret;

}
.func  (.param .align 16 .b8 func_retval0[16]) __internal_trig_reduction_slowpathd(
	.param .b64 __internal_trig_reduction_slowpathd_param_0
)
{
	.local .align 8 .b8 	__local_depot4[40];
	.reg .b64 	%SP;
	.reg .b64 	%SPL;
	.reg .pred 	%p<10>;
	.reg .b32 	%r<47>;
	.reg .b64 	%rd<74>;
	.reg .b64 	%fd<5>;

	mov.u64 	%SPL, __local_depot4;
	ld.param.f64 	%fd4, [__internal_trig_reduction_slowpathd_param_0];
	add.u64 	%rd1, %SPL, 0;
	{
	.reg .b32 %temp; 
	mov.b64 	{%temp, %r1}, %fd4;
	}
	shr.u32 	%r2, %r1, 20;
	and.b32  	%r3, %r2, 2047;
	setp.eq.s32 	%p1, %r3, 2047;
	mov.b32 	%r46, 0;
	@%p1 bra 	$L__BB4_9;
	add.s32 	%r20, %r3, -1024;
	mov.b64 	%rd20, %fd4;
	shl.b64 	%rd2, %rd20, 11;
	shr.u32 	%r4, %r20, 6;
	sub.s32 	%r45, 15, %r4;
	sub.s32 	%r21, 19, %r4;
	setp.lt.u32 	%p2, %r20, 128;
	selp.b32 	%r6, 18, %r21, %p2;
	setp.ge.s32 	%p3, %r45, %r6;
	mov.b64 	%rd70, 0;
	@%p3 bra 	$L__BB4_4;
	add.s32 	%r23, %r6, %r4;
	neg.s32 	%r43, %r23;
	or.b64  	%rd3, %rd2, -9223372036854775808;
	mov.b64 	%rd70, 0;
	mov.b32 	%r42, 0;
	mov.u64 	%rd25, __cudart_i2opi_d;
	mov.u32 	%r44, %r45;
$L__BB4_3:
	.pragma "nounroll";
	mul.wide.s32 	%rd22, %r42, 8;
	add.s64 	%rd23, %rd1, %rd22;
	mul.wide.s32 	%rd24, %r44, 8;
	add.s64 	%rd26, %rd25, %rd24;
	ld.global.nc.u64 	%rd27, [%rd26];
	{
	.reg .u32 %r0, %r1, %r2, %r3, %alo, %ahi, %blo, %bhi, %clo, %chi;
	mov.b64 	{%alo,%ahi}, %rd27;
	mov.b64 	{%blo,%bhi}, %rd3;
	mov.b64 	{%clo,%chi}, %rd70;
	mad.lo.cc.u32 	%r0, %alo, %blo, %clo;
	madc.hi.cc.u32 	%r1, %alo, %blo, %chi;
	madc.hi.u32 	%r2, %alo, %bhi, 0;
	mad.lo.cc.u32 	%r1, %alo, %bhi, %r1;
	madc.hi.cc.u32 	%r2, %ahi, %blo, %r2;
	madc.hi.u32 	%r3, %ahi, %bhi, 0;
	mad.lo.cc.u32 	%r1, %ahi, %blo, %r1;
	madc.lo.cc.u32 	%r2, %ahi, %bhi, %r2;
	addc.u32 	%r3, %r3, 0;
	mov.b64 	%rd28, {%r0,%r1};
	mov.b64 	%rd70, {%r2,%r3};
	}
	st.local.u64 	[%rd23], %rd28;
	add.s32 	%r44, %r44, 1;
	add.s32 	%r43, %r43, 1;
	add.s32 	%r42, %r42, 1;
	setp.ne.s32 	%p4, %r43, -15;
	mov.u32 	%r45, %r6;
	@%p4 bra 	$L__BB4_3;
$L__BB4_4:
	cvt.s64.s32 	%rd29, %r45;
	cvt.u64.u32 	%rd30, %r4;
	add.s64 	%rd31, %rd30, %rd29;
	shl.b64 	%rd32, %rd31, 3;
	add.s64 	%rd33, %rd1, %rd32;
	st.local.u64 	[%rd33+-120], %rd70;
	and.b32  	%r15, %r2, 63;
	ld.local.u64 	%rd72, [%rd1+16];
	ld.local.u64 	%rd71, [%rd1+24];
	setp.eq.s32 	%p5, %r15, 0;
	@%p5 bra 	$L__BB4_6;
	shl.b64 	%rd34, %rd71, %r15;
	shr.u64 	%rd35, %rd72, 1;
	xor.b32  	%r24, %r15, 63;
	shr.u64 	%rd36, %rd35, %r24;
	or.b64  	%rd71, %rd34, %rd36;
	ld.local.u64 	%rd37, [%rd1+8];
	shl.b64 	%rd38, %rd72, %r15;
	shr.u64 	%rd39, %rd37, 1;
	shr.u64 	%rd40, %rd39, %r24;
	or.b64  	%rd72, %rd38, %rd40;
$L__BB4_6:
	and.b32  	%r25, %r1, -2147483648;
	shr.u64 	%rd41, %rd71, 62;
	cvt.u32.u64 	%r26, %rd41;
	mov.b64 	{%r27, %r28}, %rd71;
	mov.b64 	{%r29, %r30}, %rd72;
	shf.l.wrap.b32 	%r31, %r30, %r27, 2;
	shf.l.wrap.b32 	%r32, %r27, %r28, 2;
	mov.b64 	%rd42, {%r31, %r32};
	shl.b64 	%rd43, %rd72, 2;
	shr.u64 	%rd44, %rd42, 63;
	cvt.u32.u64 	%r33, %rd44;
	add.s32 	%r34, %r33, %r26;
	setp.eq.s32 	%p6, %r25, 0;
	neg.s32 	%r35, %r34;
	selp.b32 	%r46, %r34, %r35, %p6;
	setp.gt.s64 	%p7, %rd42, -1;
	mov.b64 	%rd45, 0;
	{
	.reg .u32 %r0, %r1, %r2, %r3, %a0, %a1, %a2, %a3, %b0, %b1, %b2, %b3;
	mov.b64 	{%a0,%a1}, %rd45;
	mov.b64 	{%a2,%a3}, %rd45;
	mov.b64 	{%b0,%b1}, %rd43;
	mov.b64 	{%b2,%b3}, %rd42;
	sub.cc.u32 	%r0, %a0, %b0;
	subc.cc.u32 	%r1, %a1, %b1;
	subc.cc.u32 	%r2, %a2, %b2;
	subc.u32 	%r3, %a3, %b3;
	mov.b64 	%rd46, {%r0,%r1};
	mov.b64 	%rd47, {%r2,%r3};
	}
	xor.b32  	%r36, %r25, -2147483648;
	selp.b64 	%rd73, %rd42, %rd47, %p7;
	selp.b64 	%rd14, %rd43, %rd46, %p7;
	selp.b32 	%r17, %r25, %r36, %p7;
	clz.b64 	%r37, %rd73;
	cvt.u64.u32 	%rd15, %r37;
	setp.eq.s32 	%p8, %r37, 0;
	@%p8 bra 	$L__BB4_8;
	cvt.u32.u64 	%r38, %rd15;
	and.b32  	%r39, %r38, 63;
	shl.b64 	%rd48, %rd73, %r39;
	shr.u64 	%rd49, %rd14, 1;
	not.b32 	%r40, %r38;
	and.b32  	%r41, %r40, 63;
	shr.u64 	%rd50, %rd49, %r41;
	or.b64  	%rd73, %rd48, %rd50;
$L__BB4_8:
	mov.b64 	%rd51, -3958705157555305931;
	{
	.reg .u32 %r0, %r1, %r2, %r3, %alo, %ahi, %blo, %bhi;
	mov.b64 	{%alo,%ahi}, %rd73;
	mov.b64 	{%blo,%bhi}, %rd51;
	mul.lo.u32 	%r0, %alo, %blo;
	mul.hi.u32 	%r1, %alo, %blo;
	mad.lo.cc.u32 	%r1, %alo, %bhi, %r1;
	madc.hi.u32 	%r2, %alo, %bhi, 0;
	mad.lo.cc.u32 	%r1, %ahi, %blo, %r1;
	madc.hi.cc.u32 	%r2, %ahi, %blo, %r2;
	madc.hi.u32 	%r3, %ahi, %bhi, 0;
	mad.lo.cc.u32 	%r2, %ahi, %bhi, %r2;
	addc.u32 	%r3, %r3, 0;
	mov.b64 	%rd52, {%r0,%r1};
	mov.b64 	%rd53, {%r2,%r3};
	}
	setp.gt.s64 	%p9, %rd53, 0;
	{
	.reg .u32 %r0, %r1, %r2, %r3, %a0, %a1, %a2, %a3, %b0, %b1, %b2, %b3;
	mov.b64 	{%a0,%a1}, %rd52;
	mov.b64 	{%a2,%a3}, %rd53;
	mov.b64 	{%b0,%b1}, %rd52;
	mov.b64 	{%b2,%b3}, %rd53;
	add.cc.u32 	%r0, %a0, %b0;
	addc.cc.u32 	%r1, %a1, %b1;
	addc.cc.u32 	%r2, %a2, %b2;
	addc.u32 	%r3, %a3, %b3;
	mov.b64 	%rd54, {%r0,%r1};
	mov.b64 	%rd55, {%r2,%r3};
	}
	selp.b64 	%rd56, %rd55, %rd53, %p9;
	selp.s64 	%rd57, -1, 0, %p9;
	sub.s64 	%rd58, %rd57, %rd15;
	cvt.u64.u32 	%rd59, %r17;
	shl.b64 	%rd60, %rd59, 32;
	add.s64 	%rd61, %rd56, 1;
	shr.u64 	%rd62, %rd61, 10;
	add.s64 	%rd63, %rd62, 1;
	shr.u64 	%rd64, %rd63, 1;
	shl.b64 	%rd65, %rd58, 52;
	add.s64 	%rd66, %rd65, %rd64;
	add.s64 	%rd67, %rd66, 4602678819172646912;
	or.b64  	%rd68, %rd67, %rd60;
	mov.b64 	%fd4, %rd68;
$L__BB4_9:
	st.param.f64 	[func_retval0], %fd4;
	st.param.b32 	[func_retval0+8], %r46;
	ret;

}
.func  (.param .b64 func_retval0) __internal_accurate_pow(
	.param .b64 __internal_accurate_pow_param_0,
	.param .b64 __internal_accurate_pow_param_1
)
{
	.reg .pred 	%p<8>;
	.reg .b32 	%r<49>;
	.reg .b32 	%f<3>;
	.reg .b64 	%fd<109>;

	ld.param.f64 	%fd10, [__internal_accurate_pow_param_0];
	ld.param.f64 	%fd11, [__internal_accurate_pow_param_1];
	{
	.reg .b32 %temp; 
	mov.b64 	{%temp, %r46}, %fd10;
	}
	{
	.reg .b32 %temp; 
	mov.b64 	{%r45, %temp}, %fd10;
	}
	shr.u32 	%r47, %r46, 20;
	setp.gt.u32 	%p1, %r46, 1048575;
	@%p1 bra 	$L__BB5_2;
	mul.f64 	%fd12, %fd10, 0d4350000000000000;
	{
	.reg .b32 %temp; 
	mov.b64 	{%temp, %r46}, %fd12;
	}
	{
	.reg .b32 %temp; 
	mov.b64 	{%r45, %temp}, %fd12;
	}
	shr.u32 	%r16, %r46, 20;
	add.s32 	%r47, %r16, -54;
$L__BB5_2:
	add.s32 	%r48, %r47, -1023;
	and.b32  	%r17, %r46, -2146435073;
	or.b32  	%r18, %r17, 1072693248;
	mov.b64 	%fd107, {%r45, %r18};
	setp.lt.u32 	%p2, %r18, 1073127583;
	@%p2 bra 	$L__BB5_4;
	{
	.reg .b32 %temp; 
	mov.b64 	{%r19, %temp}, %fd107;
	}
	{
	.reg .b32 %temp; 
	mov.b64 	{%temp, %r20}, %fd107;
	}
	add.s32 	%r21, %r20, -1048576;
	mov.b64 	%fd107, {%r19, %r21};
	add.s32 	%r48, %r47, -1022;
$L__BB5_4:
	add.f64 	%fd13, %fd107, 0dBFF0000000000000;
	add.f64 	%fd14, %fd107, 0d3FF0000000000000;
	rcp.approx.ftz.f64 	%fd15, %fd14;
	neg.f64 	%fd16, %fd14;
	fma.rn.f64 	%fd17, %fd16, %fd15, 0d3FF0000000000000;
	fma.rn.f64 	%fd18, %fd17, %fd17, %fd17;
	fma.rn.f64 	%fd19, %fd18, %fd15, %fd15;
	mul.f64 	%fd20, %fd13, %fd19;
	fma.rn.f64 	%fd21, %fd13, %fd19, %fd20;
	mul.f64 	%fd22, %fd21, %fd21;
	fma.rn.f64 	%fd23, %fd22, 0d3EB0F5FF7D2CAFE2, 0d3ED0F5D241AD3B5A;
	fma.rn.f64 	%fd24, %fd23, %fd22, 0d3EF3B20A75488A3F;
	fma.rn.f64 	%fd25, %fd24, %fd22, 0d3F1745CDE4FAECD5;
	fma.rn.f64 	%fd26, %fd25, %fd22, 0d3F3C71C7258A578B;
	fma.rn.f64 	%fd27, %fd26, %fd22, 0d3F6249249242B910;
	fma.rn.f64 	%fd28, %fd27, %fd22, 0d3F89999999999DFB;
	sub.f64 	%fd29, %fd13, %fd21;
	add.f64 	%fd30, %fd29, %fd29;
	neg.f64 	%fd31, %fd21;
	fma.rn.f64 	%fd32, %fd31, %fd13, %fd30;
	mul.f64 	%fd33, %fd19, %fd32;
	fma.rn.f64 	%fd34, %fd22, %fd28, 0d3FB5555555555555;
	mov.f64 	%fd35, 0d3FB5555555555555;
	sub.f64 	%fd36, %fd35, %fd34;
	fma.rn.f64 	%fd37, %fd22, %fd28, %fd36;
	add.f64 	%fd38, %fd37, 0dBC46A4CB00B9E7B0;
	add.f64 	%fd39, %fd34, %fd38;
	sub.f64 	%fd40, %fd34, %fd39;
	add.f64 	%fd41, %fd38, %fd40;
	mul.rn.f64 	%fd42, %fd21, %fd21;
	neg.f64 	%fd43, %fd42;
	fma.rn.f64 	%fd44, %fd21, %fd21, %fd43;
	{
	.reg .b32 %temp; 
	mov.b64 	{%r22, %temp}, %fd33;
	}
	{
	.reg .b32 %temp; 
	mov.b64 	{%temp, %r23}, %fd33;
	}
	add.s32 	%r24, %r23, 1048576;
	mov.b64 	%fd45, {%r22, %r24};
	fma.rn.f64 	%fd46, %fd21, %fd45, %fd44;
	mul.rn.f64 	%fd47, %fd42, %fd21;
	neg.f64 	%fd48, %fd47;
	fma.rn.f64 	%fd49, %fd42, %fd21, %fd48;
	fma.rn.f64 	%fd50, %fd42, %fd33, %fd49;
	fma.rn.f64 	%fd51, %fd46, %fd21, %fd50;
	mul.rn.f64 	%fd52, %fd39, %fd47;
	neg.f64 	%fd53, %fd52;
	fma.rn.f64 	%fd54, %fd39, %fd47, %fd53;
	fma.rn.f64 	%fd55, %fd39, %fd51, %fd54;
	fma.rn.f64 	%fd56, %fd41, %fd47, %fd55;
	add.f64 	%fd57, %fd52, %fd56;
	sub.f64 	%fd58, %fd52, %fd57;
	add.f64 	%fd59, %fd56, %fd58;
	add.f64 	%fd60, %fd21, %fd57;
	sub.f64 	%fd61, %fd21, %fd60;
	add.f64 	%fd62, %fd57, %fd61;
	add.f64 	%fd63, %fd59, %fd62;
	add.f64 	%fd64, %fd33, %fd63;
	add.f64 	%fd65, %fd60, %fd64;
	sub.f64 	%fd66, %fd60, %fd65;
	add.f64 	%fd67, %fd64, %fd66;
	xor.b32  	%r25, %r48, -2147483648;
	mov.b32 	%r26, 1127219200;
	mov.b64 	%fd68, {%r25, %r26};
	mov.b32 	%r27, -2147483648;
	mov.b64 	%fd69, {%r27, %r26};
	sub.f64 	%fd70, %fd68, %fd69;
	fma.rn.f64 	%fd71, %fd70, 0d3FE62E42FEFA39EF, %fd65;
	fma.rn.f64 	%fd72, %fd70, 0dBFE62E42FEFA39EF, %fd71;
	sub.f64 	%fd73, %fd72, %fd65;
	sub.f64 	%fd74, %fd67, %fd73;
	fma.rn.f64 	%fd75, %fd70, 0d3C7ABC9E3B39803F, %fd74;
	add.f64 	%fd76, %fd71, %fd75;
	sub.f64 	%fd77, %fd71, %fd76;
	add.f64 	%fd78, %fd75, %fd77;
	{
	.reg .b32 %temp; 
	mov.b64 	{%temp, %r28}, %fd11;
	}
	{
	.reg .b32 %temp; 
	mov.b64 	{%r29, %temp}, %fd11;
	}
	shl.b32 	%r30, %r28, 1;
	setp.gt.u32 	%p3, %r30, -33554433;
	and.b32  	%r31, %r28, -15728641;
	selp.b32 	%r32, %r31, %r28, %p3;
	mov.b64 	%fd79, {%r29, %r32};
	mul.rn.f64 	%fd80, %fd76, %fd79;
	neg.f64 	%fd81, %fd80;
	fma.rn.f64 	%fd82, %fd76, %fd79, %fd81;
	fma.rn.f64 	%fd83, %fd78, %fd79, %fd82;
	add.f64 	%fd4, %fd80, %fd83;
	sub.f64 	%fd84, %fd80, %fd4;
	add.f64 	%fd5, %fd83, %fd84;
	fma.rn.f64 	%fd85, %fd4, 0d3FF71547652B82FE, 0d4338000000000000;
	{
	.reg .b32 %temp; 
	mov.b64 	{%r13, %temp}, %fd85;
	}
	mov.f64 	%fd86, 0dC338000000000000;
	add.rn.f64 	%fd87, %fd85, %fd86;
	fma.rn.f64 	%fd88, %fd87, 0dBFE62E42FEFA39EF, %fd4;
	fma.rn.f64 	%fd89, %fd87, 0dBC7ABC9E3B39803F, %fd88;
	fma.rn.f64 	%fd90, %fd89, 0d3E5ADE1569CE2BDF, 0d3E928AF3FCA213EA;
	fma.rn.f64 	%fd91, %fd90, %fd89, 0d3EC71DEE62401315;
	fma.rn.f64 	%fd92, %fd91, %fd89, 0d3EFA01997C89EB71;
	fma.rn.f64 	%fd93, %fd92, %fd89, 0d3F2A01A014761F65;
	fma.rn.f64 	%fd94, %fd93, %fd89, 0d3F56C16C1852B7AF;
	fma.rn.f64 	%fd95, %fd94, %fd89, 0d3F81111111122322;
	fma.rn.f64 	%fd96, %fd95, %fd89, 0d3FA55555555502A1;
	fma.rn.f64 	%fd97, %fd96, %fd89, 0d3FC5555555555511;
	fma.rn.f64 	%fd98, %fd97, %fd89, 0d3FE000000000000B;
	fma.rn.f64 	%fd99, %fd98, %fd89, 0d3FF0000000000000;
	fma.rn.f64 	%fd100, %fd99, %fd89, 0d3FF0000000000000;
	{
	.reg .b32 %temp; 
	mov.b64 	{%r14, %temp}, %fd100;
	}
	{
	.reg .b32 %temp; 
	mov.b64 	{%temp, %r15}, %fd100;
	}
	shl.b32 	%r33, %r13, 20;
	add.s32 	%r34, %r33, %r15;
	mov.b64 	%fd108, {%r14, %r34};
	{
	.reg .b32 %temp; 
	mov.b64 	{%temp, %r35}, %fd4;
	}
	mov.b32 	%f2, %r35;
	abs.f32 	%f1, %f2;
	setp.lt.f32 	%p4, %f1, 0f4086232B;
	@%p4 bra 	$L__BB5_7;
	setp.lt.f64 	%p5, %fd4, 0d0000000000000000;
	add.f64 	%fd101, %fd4, 0d7FF0000000000000;
	selp.f64 	%fd108, 0d0000000000000000, %fd101, %p5;
	setp.geu.f32 	%p6, %f1, 0f40874800;
	@%p6 bra 	$L__BB5_7;
	shr.u32 	%r36, %r13, 31;
	add.s32 	%r37, %r13, %r36;
	shr.s32 	%r38, %r37, 1;
	shl.b32 	%r39, %r38, 20;
	add.s32 	%r40, %r15, %r39;
	mov.b64 	%fd102, {%r14, %r40};
	sub.s32 	%r41, %r13, %r38;
	shl.b32 	%r42, %r41, 20;
	add.s32 	%r43, %r42, 1072693248;
	mov.b32 	%r44, 0;
	mov.b64 	%fd103, {%r44, %r43};
	mul.f64 	%fd108, %fd103, %fd102;
$L__BB5_7:
	abs.f64 	%fd104, %fd108;
	setp.eq.f64 	%p7, %fd104, 0d7FF0000000000000;
	fma.rn.f64 	%fd105, %fd108, %fd5, %fd108;
	selp.f64 	%fd106, %fd108, %fd105, %p7;
	st.param.f64 	[func_retval0], %fd106;
	ret;

}


// ===== COMPILED SASS (sm_100) =====

	.target	sm_100

	.elftype	@"ET_EXEC"


//--------------------- .note.nv.tkinfo           --------------------------
	.section	.note.nv.tkinfo,"",@"SHT_NOTE"
	.sectionflags	@"SHF_NOTE_NV_TKINFO"
	.tkinfo
        /*0018*/ 	.word	0x00000002
        /*0030*/ 	.string	""
        /*0030*/ 	.string	"ptxas"
        /*0030*/ 	.string	"Cuda compilation tools, release 13.0, V13.0.88"
        /*0030*/ 	.string	"Build cuda_13.0.r13.0/compiler.36424714_0"
        /*0030*/ 	.string	"-arch sm_100 -m 64 "



//--------------------- .note.nv.cuinfo           --------------------------
	.section	.note.nv.cuinfo,"",@"SHT_NOTE"
	.sectionflags	@"SHF_NOTE_NV_CUINFO"
        /*0018*/ 	.short	0x0002
        /*001a*/ 	.short	0x0064
        /*001c*/ 	.short	0x0082
	.zero		2


//--------------------- .nv.info                  --------------------------
	.section	.nv.info,"",@"SHT_CUDA_INFO"
	.align	4


	//----- nvinfo : EIATTR_REGCOUNT
	.align		4
        /*0000*/ 	.byte	0x04, 0x2f
        /*0002*/ 	.short	(.L_3 - .L_2)
	.align		4
.L_2:
        /*0004*/ 	.word	index@(_Z11euclidNoPowPfS_Pdi)
        /*0008*/ 	.word	0x0000001e


	//----- nvinfo : EIATTR_FRAME_SIZE
	.align		4
.L_3:
        /*000c*/ 	.byte	0x04, 0x11
        /*000e*/ 	.short	(.L_5 - .L_4)
	.align		4
.L_4:
        /*0010*/ 	.word	index@($__internal_5_$__cuda_sm20_dsqrt_rn_f64_mediumpath_v1)
        /*0014*/ 	.word	0x00000000


	//----- nvinfo : EIATTR_FRAME_SIZE
	.align		4
.L_5:
        /*0018*/ 	.byte	0x04, 0x11
        /*001a*/ 	.short	(.L_7 - .L_6)
	.align		4
.L_6:
        /*001c*/ 	.word	index@(_Z11euclidNoPowPfS_Pdi)
        /*0020*/ 	.word	0x00000000


	//----- nvinfo : EIATTR_REGCOUNT
	.align		4
.L_7:
        /*0024*/ 	.byte	0x04, 0x2f
        /*0026*/ 	.short	(.L_9 - .L_8)
	.align		4
.L_8:
        /*0028*/ 	.word	index@(_Z9euclidPowPfS_Pdi)
        /*002c*/ 	.word	0x00000020


	//----- nvinfo : EIATTR_FRAME_SIZE
	.align		4
.L_9:
        /*0030*/ 	.byte	0x04, 0x11
        /*0032*/ 	.short	(.L_11 - .L_10)
	.align		4
.L_10:
        /*0034*/ 	.word	index@($_Z9euclidPowPfS_Pdi$__internal_accurate_pow)
        /*0038*/ 	.word	0x00000000


	//----- nvinfo : EIATTR_FRAME_SIZE
	.align		4
.L_11:
        /*003c*/ 	.byte	0x04, 0x11
        /*003e*/ 	.short	(.L_13 - .L_12)
	.align		4
.L_12:
        /*0040*/ 	.word	index@($__internal_4_$__cuda_sm20_dsqrt_rn_f64_mediumpath_v1)
        /*0044*/ 	.word	0x00000000


	//----- nvinfo : EIATTR_FRAME_SIZE
	.align		4
.L_13:
        /*0048*/ 	.byte	0x04, 0x11
        /*004a*/ 	.short	(.L_15 - .L_14)
	.align		4
.L_14:
        /*004c*/ 	.word	index@(_Z9euclidPowPfS_Pdi)
        /*0050*/ 	.word	0x00000000


	//----- nvinfo : EIATTR_REGCOUNT
	.align		4
.L_15:
        /*0054*/ 	.byte	0x04, 0x2f
        /*0056*/ 	.short	(.L_17 - .L_16)
	.align		4
.L_16:
        /*0058*/ 	.word	index@(_Z12CIEDE2000OldPfS_Pdi)
        /*005c*/ 	.word	0x0000002e


	//----- nvinfo : EIATTR_FRAME_SIZE
	.align		4
.L_17:
        /*0060*/ 	.byte	0x04, 0x11
        /*0062*/ 	.short	(.L_19 - .L_18)
	.align		4
.L_18:
        /*0064*/ 	.word	index@($_Z12CIEDE2000OldPfS_Pdi$__internal_trig_reduction_slowpathd)
        /*0068*/ 	.word	0x00000028


	//----- nvinfo : EIATTR_FRAME_SIZE
	.align		4
.L_19:
        /*006c*/ 	.byte	0x04, 0x11
        /*006e*/ 	.short	(.L_21 - .L_20)
	.align		4
.L_20:
        /*0070*/ 	.word	index@($_Z12CIEDE2000OldPfS_Pdi$__internal_accurate_pow)
        /*0074*/ 	.word	0x00000028


	//----- nvinfo : EIATTR_FRAME_SIZE
	.align		4
.L_21:
        /*0078*/ 	.byte	0x04, 0x11
        /*007a*/ 	.short	(.L_23 - .L_22)
	.align		4
.L_22:
        /*007c*/ 	.word	index@($__internal_3_$__cuda_sm20_dsqrt_rn_f64_mediumpath_v1)
        /*0080*/ 	.word	0x00000028


	//----- nvinfo : EIATTR_FRAME_SIZE
	.align		4
.L_23:
        /*0084*/ 	.byte	0x04, 0x11
        /*0086*/ 	.short	(.L_25 - .L_24)
	.align		4
.L_24:
        /*0088*/ 	.word	index@($__internal_2_$__cuda_sm20_div_rn_f64_full)
        /*008c*/ 	.word	0x00000028


	//----- nvinfo : EIATTR_FRAME_SIZE
	.align		4
.L_25:
        /*0090*/ 	.byte	0x04, 0x11
        /*0092*/ 	.short	(.L_27 - .L_26)
	.align		4
.L_26:
        /*0094*/ 	.word	index@(_Z12CIEDE2000OldPfS_Pdi)
        /*0098*/ 	.word	0x00000028


	//----- nvinfo : EIATTR_REGCOUNT
	.align		4
.L_27:
        /*009c*/ 	.byte	0x04, 0x2f
        /*009e*/ 	.short	(.L_29 - .L_28)
	.align		4
.L_28:
        /*00a0*/ 	.word	index@(_Z12CIEDE2000NewPfS_Pdi)
        /*00a4*/ 	.word	0x0000002e


	//----- nvinfo : EIATTR_FRAME_SIZE
	.align		4
.L_29:
        /*00a8*/ 	.byte	0x04, 0x11
        /*00aa*/ 	.short	(.L_31 - .L_30)
	.align		4
.L_30:
        /*00ac*/ 	.word	index@($_Z12CIEDE2000NewPfS_Pdi$__internal_trig_reduction_slowpathd)
        /*00b0*/ 	.word	0x00000028


	//----- nvinfo : EIATTR_FRAME_SIZE
	.align		4
.L_31:
        /*00b4*/ 	.byte	0x04, 0x11
        /*00b6*/ 	.short	(.L_33 - .L_32)
	.align		4
.L_32:
        /*00b8*/ 	.word	index@($__internal_1_$__cuda_sm20_dsqrt_rn_f64_mediumpath_v1)
        /*00bc*/ 	.word	0x00000028


	//----- nvinfo : EIATTR_FRAME_SIZE
	.align		4
.L_33:
        /*00c0*/ 	.byte	0x04, 0x11
        /*00c2*/ 	.short	(.L_35 - .L_34)
	.align		4
.L_34:
        /*00c4*/ 	.word	index@($__internal_0_$__cuda_sm20_div_rn_f64_full)
        /*00c8*/ 	.word	0x00000028


	//----- nvinfo : EIATTR_FRAME_SIZE
	.align		4
.L_35:
        /*00cc*/ 	.byte	0x04, 0x11
        /*00ce*/ 	.short	(.L_37 - .L_36)
	.align		4
.L_36:
        /*00d0*/ 	.word	index@(_Z12CIEDE2000NewPfS_Pdi)
        /*00d4*/ 	.word	0x00000028


	//----- nvinfo : EIATTR_MIN_STACK_SIZE
	.align		4
.L_37:
        /*00d8*/ 	.byte	0x04, 0x12
        /*00da*/ 	.short	(.L_39 - .L_38)
	.align		4
.L_38:
        /*00dc*/ 	.word	index@(_Z12CIEDE2000NewPfS_Pdi)
        /*00e0*/ 	.word	0x00000028


	//----- nvinfo : EIATTR_MIN_STACK_SIZE
	.align		4
.L_39:
        /*00e4*/ 	.byte	0x04, 0x12
        /*00e6*/ 	.short	(.L_41 - .L_40)
	.align		4
.L_40:
        /*00e8*/ 	.word	index@(_Z12CIEDE2000OldPfS_Pdi)
        /*00ec*/ 	.word	0x00000028


	//----- nvinfo : EIATTR_MIN_STACK_SIZE
	.align		4
.L_41:
        /*00f0*/ 	.byte	0x04, 0x12
        /*00f2*/ 	.short	(.L_43 - .L_42)
	.align		4
.L_42:
        /*00f4*/ 	.word	index@(_Z9euclidPowPfS_Pdi)
        /*00f8*/ 	.word	0x00000000


	//----- nvinfo : EIATTR_MIN_STACK_SIZE
	.align		4
.L_43:
        /*00fc*/ 	.byte	0x04, 0x12
        /*00fe*/ 	.short	(.L_45 - .L_44)
	.align		4
.L_44:
        /*0100*/ 	.word	index@(_Z11euclidNoPowPfS_Pdi)
        /*0104*/ 	.word	0x00000000
.L_45:


//--------------------- .nv.compat                --------------------------
	.section	.nv.compat,"",@"SHT_CUDA_COMPAT_INFO"
	.align	4
        /*0000*/ 	.byte	0x02, 0x09, 0x00, 0x00, 0x02, 0x02, 0x01, 0x00, 0x02, 0x05, 0x05, 0x00, 0x03, 0x07, 0x01, 0x01
        /*0010*/ 	.byte	0x02, 0x03, 0x00, 0x00, 0x02, 0x06, 0x01, 0x00, 0x04, 0x0b, 0x08, 0x00, 0x01, 0x00, 0x00, 0x00
        /*0020*/ 	.byte	0x00, 0x00, 0x00, 0x00


//--------------------- .nv.info._Z12CIEDE2000NewPfS_Pdi --------------------------
	.section	.nv.info._Z12CIEDE2000NewPfS_Pdi,"",@"SHT_CUDA_INFO"
	.sectionflags	@""
	.align	4


	//----- nvinfo : EIATTR_CUDA_API_VERSION
	.align		4
        /*0000*/ 	.byte	0x04, 0x37
        /*0002*/ 	.short	(.L_47 - .L_46)
.L_46:
        /*0004*/ 	.word	0x00000082


	//----- nvinfo : EIATTR_KPARAM_INFO
	.align		4
.L_47:
        /*0008*/ 	.byte	0x04, 0x17
        /*000a*/ 	.short	(.L_49 - .L_48)
.L_48:
        /*000c*/ 	.word	0x00000000
        /*0010*/ 	.short	0x0003
        /*0012*/ 	.short	0x0018
        /*0014*/ 	.byte	0x00, 0xf0, 0x11, 0x00


	//----- nvinfo : EIATTR_KPARAM_INFO
	.align		4
.L_49:
        /*0018*/ 	.byte	0x04, 0x17
        /*001a*/ 	.short	(.L_51 - .L_50)
.L_50:
        /*001c*/ 	.word	0x00000000
        /*0020*/ 	.short	0x0002
        /*0022*/ 	.short	0x0010
        /*0024*/ 	.byte	0x00, 0xf5, 0x21, 0x00


	//----- nvinfo : EIATTR_KPARAM_INFO
	.align		4
.L_51:
        /*0028*/ 	.byte	0x04, 0x17
        /*002a*/ 	.short	(.L_53 - .L_52)
.L_52:
        /*002c*/ 	.word	0x00000000
        /*0030*/ 	.short	0x0001
        /*0032*/ 	.short	0x0008
        /*0034*/ 	.byte	0x00, 0xf5, 0x21, 0x00


	//----- nvinfo : EIATTR_KPARAM_INFO
	.align		4
.L_53:
        /*0038*/ 	.byte	0x04, 0x17
        /*003a*/ 	.short	(.L_55 - .L_54)
.L_54:
        /*003c*/ 	.word	0x00000000
        /*0040*/ 	.short	0x0000
        /*0042*/ 	.short	0x0000
        /*0044*/ 	.byte	0x00, 0xf5, 0x21, 0x00


	//----- nvinfo : EIATTR_SPARSE_MMA_MASK
	.align		4
.L_55:
        /*0048*/ 	.byte	0x03, 0x50
        /*004a*/ 	.short	0x0000


	//----- nvinfo : EIATTR_MAXREG_COUNT
	.align		4
        /*004c*/ 	.byte	0x03, 0x1b
        /*004e*/ 	.short	0x00ff


	//----- nvinfo : EIATTR_MERCURY_ISA_VERSION
	.align		4
        /*0050*/ 	.byte	0x03, 0x5f
        /*0052*/ 	.short	0x0101


	//----- nvinfo : EIATTR_VRC_CTA_INIT_COUNT
	.align		4
        /*0054*/ 	.byte	0x02, 0x4a
	.zero		1
	.zero		1


	//----- nvinfo : EIATTR_EXIT_INSTR_OFFSETS
	.align		4
        /*0058*/ 	.byte	0x04, 0x1c
        /*005a*/ 	.short	(.L_57 - .L_56)


	//   ....[0]....
.L_56:
        /*005c*/ 	.word	0x00000040


	//   ....[1]....
        /*0060*/ 	.word	0x00004cb0


	//----- nvinfo : EIATTR_CRS_STACK_SIZE
	.align		4
.L_57:
        /*0064*/ 	.byte	0x04, 0x1e
        /*0066*/ 	.short	(.L_59 - .L_58)
.L_58:
        /*0068*/ 	.word	0x00000000


	//----- nvinfo : EIATTR_CBANK_PARAM_SIZE
	.align		4
.L_59:
        /*006c*/ 	.byte	0x03, 0x19
        /*006e*/ 	.short	0x001c


	//----- nvinfo : EIATTR_PARAM_CBANK
	.align		4
        /*0070*/ 	.byte	0x04, 0x0a
        /*0072*/ 	.short	(.L_61 - .L_60)
	.align		4
.L_60:
        /*0074*/ 	.word	index@(.nv.constant0._Z12CIEDE2000NewPfS_Pdi)
        /*0078*/ 	.short	0x0380
        /*007a*/ 	.short	0x001c


	//----- nvinfo : EIATTR_SW_WAR
	.align		4
.L_61:
        /*007c*/ 	.byte	0x04, 0x36
        /*007e*/ 	.short	(.L_63 - .L_62)
.L_62:
        /*0080*/ 	.word	0x00000008
.L_63:


//--------------------- .nv.info._Z12CIEDE2000OldPfS_Pdi --------------------------
	.section	.nv.info._Z12CIEDE2000OldPfS_Pdi,"",@"SHT_CUDA_INFO"
	.sectionflags	@""
	.align	4


	//----- nvinfo : EIATTR_CUDA_API_VERSION
	.align		4
        /*0000*/ 	.byte	0x04, 0x37
        /*0002*/ 	.short	(.L_65 - .L_64)
.L_64:
        /*0004*/ 	.word	0x00000082


	//----- nvinfo : EIATTR_KPARAM_INFO
	.align		4
.L_65:
        /*0008*/ 	.byte	0x04, 0x17
        /*000a*/ 	.short	(.L_67 - .L_66)
.L_66:
        /*000c*/ 	.word	0x00000000
        /*0010*/ 	.short	0x0003
        /*0012*/ 	.short	0x0018
        /*0014*/ 	.byte	0x00, 0xf0, 0x11, 0x00


	//----- nvinfo : EIATTR_KPARAM_INFO
	.align		4
.L_67:
        /*0018*/ 	.byte	0x04, 0x17
        /*001a*/ 	.short	(.L_69 - .L_68)
.L_68:
        /*001c*/ 	.word	0x00000000
        /*0020*/ 	.short	0x0002
        /*0022*/ 	.short	0x0010
        /*0024*/ 	.byte	0x00, 0xf5, 0x21, 0x00


	//----- nvinfo : EIATTR_KPARAM_INFO
	.align		4
.L_69:
        /*0028*/ 	.byte	0x04, 0x17
        /*002a*/ 	.short	(.L_71 - .L_70)
.L_70:
        /*002c*/ 	.word	0x00000000
        /*0030*/ 	.short	0x0001
        /*0032*/ 	.short	0x0008
        /*0034*/ 	.byte	0x00, 0xf5, 0x21, 0x00


	//----- nvinfo : EIATTR_KPARAM_INFO
	.align		4
.L_71:
        /*0038*/ 	.byte	0x04, 0x17
        /*003a*/ 	.short	(.L_73 - .L_72)
.L_72:
        /*003c*/ 	.word	0x00000000
        /*0040*/ 	.short	0x0000
        /*0042*/ 	.short	0x0000
        /*0044*/ 	.byte	0x00, 0xf5, 0x21, 0x00


	//----- nvinfo : EIATTR_SPARSE_MMA_MASK
	.align		4
.L_73:
        /*0048*/ 	.byte	0x03, 0x50
        /*004a*/ 	.short	0x0000


	//----- nvinfo : EIATTR_MAXREG_COUNT
	.align		4
        /*004c*/ 	.byte	0x03, 0x1b
        /*004e*/ 	.short	0x00ff


	//----- nvinfo : EIATTR_MERCURY_ISA_VERSION
	.align		4
        /*0050*/ 	.byte	0x03, 0x5f
        /*0052*/ 	.short	0x0101


	//----- nvinfo : EIATTR_VRC_CTA_INIT_COUNT
	.align		4
        /*0054*/ 	.byte	0x02, 0x4a
	.zero		1
	.zero		1


	//----- nvinfo : EIATTR_EXIT_INSTR_OFFSETS
	.align		4
        /*0058*/ 	.byte	0x04, 0x1c
        /*005a*/ 	.short	(.L_75 - .L_74)


	//   ....[0]....
.L_74:
        /*005c*/ 	.word	0x00000040


	//   ....[1]....
        /*0060*/ 	.word	0x00005290


	//----- nvinfo : EIATTR_CRS_STACK_SIZE
	.align		4
.L_75:
        /*0064*/ 	.byte	0x04, 0x1e
        /*0066*/ 	.short	(.L_77 - .L_76)
.L_76:
        /*0068*/ 	.word	0x00000000


	//----- nvinfo : EIATTR_CBANK_PARAM_SIZE
	.align		4
.L_77:
        /*006c*/ 	.byte	0x03, 0x19
        /*006e*/ 	.short	0x001c


	//----- nvinfo : EIATTR_PARAM_CBANK
	.align		4
        /*0070*/ 	.byte	0x04, 0x0a
        /*0072*/ 	.short	(.L_79 - .L_78)
	.align		4
.L_78:
        /*0074*/ 	.word	index@(.nv.constant0._Z12CIEDE2000OldPfS_Pdi)
        /*0078*/ 	.short	0x0380
        /*007a*/ 	.short	0x001c


	//----- nvinfo : EIATTR_SW_WAR
	.align		4
.L_79:
        /*007c*/ 	.byte	0x04, 0x36
        /*007e*/ 	.short	(.L_81 - .L_80)
.L_80:
        /*0080*/ 	.word	0x00000008
.L_81:


//--------------------- .nv.info._Z9euclidPowPfS_Pdi --------------------------
	.section	.nv.info._Z9euclidPowPfS_Pdi,"",@"SHT_CUDA_INFO"
	.sectionflags	@""
	.align	4


	//----- nvinfo : EIATTR_CUDA_API_VERSION
	.align		4
        /*0000*/ 	.byte	0x04, 0x37
        /*0002*/ 	.short	(.L_83 - .L_82)
.L_82:
        /*0004*/ 	.word	0x00000082


	//----- nvinfo : EIATTR_KPARAM_INFO
	.align		4
.L_83:
        /*0008*/ 	.byte	0x04, 0x17
        /*000a*/ 	.short	(.L_85 - .L_84)
.L_84:
        /*000c*/ 	.word	0x00000000
        /*0010*/ 	.short	0x0003
        /*0012*/ 	.short	0x0018
        /*0014*/ 	.byte	0x00, 0xf0, 0x11, 0x00


	//----- nvinfo : EIATTR_KPARAM_INFO
	.align		4
.L_85:
        /*0018*/ 	.byte	0x04, 0x17
        /*001a*/ 	.short	(.L_87 - .L_86)
.L_86:
        /*001c*/ 	.word	0x00000000
        /*0020*/ 	.short	0x0002
        /*0022*/ 	.short	0x0010
        /*0024*/ 	.byte	0x00, 0xf5, 0x21, 0x00


	//----- nvinfo : EIATTR_KPARAM_INFO
	.align		4
.L_87:
        /*0028*/ 	.byte	0x04, 0x17
        /*002a*/ 	.short	(.L_89 - .L_88)
.L_88:
        /*002c*/ 	.word	0x00000000
        /*0030*/ 	.short	0x0001
        /*0032*/ 	.short	0x0008
        /*0034*/ 	.byte	0x00, 0xf5, 0x21, 0x00


	//----- nvinfo : EIATTR_KPARAM_INFO
	.align		4
.L_89:
        /*0038*/ 	.byte	0x04, 0x17
        /*003a*/ 	.short	(.L_91 - .L_90)
.L_90:
        /*003c*/ 	.word	0x00000000
        /*0040*/ 	.short	0x0000
        /*0042*/ 	.short	0x0000
        /*0044*/ 	.byte	0x00, 0xf5, 0x21, 0x00


	//----- nvinfo : EIATTR_SPARSE_MMA_MASK
	.align		4
.L_91:
        /*0048*/ 	.byte	0x03, 0x50
        /*004a*/ 	.short	0x0000


	//----- nvinfo : EIATTR_MAXREG_COUNT
	.align		4
        /*004c*/ 	.byte	0x03, 0x1b
        /*004e*/ 	.short	0x00ff


	//----- nvinfo : EIATTR_MERCURY_ISA_VERSION
	.align		4
        /*0050*/ 	.byte	0x03, 0x5f
        /*0052*/ 	.short	0x0101


	//----- nvinfo : EIATTR_VRC_CTA_INIT_COUNT
	.align		4
        /*0054*/ 	.byte	0x02, 0x4a
	.zero		1
	.zero		1


	//----- nvinfo : EIATTR_EXIT_INSTR_OFFSETS
	.align		4
        /*0058*/ 	.byte	0x04, 0x1c
        /*005a*/ 	.short	(.L_93 - .L_92)


	//   ....[0]....
.L_92:
        /*005c*/ 	.word	0x00000030


	//   ....[1]....
        /*0060*/ 	.word	0x000007f0


	//----- nvinfo : EIATTR_CRS_STACK_SIZE
	.align		4
.L_93:
        /*0064*/ 	.byte	0x04, 0x1e
        /*0066*/ 	.short	(.L_95 - .L_94)
.L_94:
        /*0068*/ 	.word	0x00000000


	//----- nvinfo : EIATTR_CBANK_PARAM_SIZE
	.align		4
.L_95:
        /*006c*/ 	.byte	0x03, 0x19
        /*006e*/ 	.short	0x001c


	//----- nvinfo : EIATTR_PARAM_CBANK
	.align		4
        /*0070*/ 	.byte	0x04, 0x0a
        /*0072*/ 	.short	(.L_97 - .L_96)
	.align		4
.L_96:
        /*0074*/ 	.word	index@(.nv.constant0._Z9euclidPowPfS_Pdi)
        /*0078*/ 	.short	0x0380
        /*007a*/ 	.short	0x001c


	//----- nvinfo : EIATTR_SW_WAR
	.align		4
.L_97:
        /*007c*/ 	.byte	0x04, 0x36
        /*007e*/ 	.short	(.L_99 - .L_98)
.L_98:
        /*0080*/ 	.word	0x00000008
.L_99:


//--------------------- .nv.info._Z11euclidNoPowPfS_Pdi --------------------------
	.section	.nv.info._Z11euclidNoPowPfS_Pdi,"",@"SHT_CUDA_INFO"
	.sectionflags	@""
	.align	4


	//----- nvinfo : EIATTR_CUDA_API_VERSION
	.align		4
        /*0000*/ 	.byte	0x04, 0x37
        /*0002*/ 	.short	(.L_101 - .L_100)
.L_100:
        /*0004*/ 	.word	0x00000082


	//----- nvinfo : EIATTR_KPARAM_INFO
	.align		4
.L_101:
        /*0008*/ 	.byte	0x04, 0x17
        /*000a*/ 	.short	(.L_103 - .L_102)
.L_102:
        /*000c*/ 	.word	0x00000000
        /*0010*/ 	.short	0x0003
        /*0012*/ 	.short	0x0018
        /*0014*/ 	.byte	0x00, 0xf0, 0x11, 0x00


	//----- nvinfo : EIATTR_KPARAM_INFO
	.align		4
.L_103:
        /*0018*/ 	.byte	0x04, 0x17
        /*001a*/ 	.short	(.L_105 - .L_104)
.L_104:
        /*001c*/ 	.word	0x00000000
        /*0020*/ 	.short	0x0002
        /*0022*/ 	.short	0x0010
        /*0024*/ 	.byte	0x00, 0xf5, 0x21, 0x00


	//----- nvinfo : EIATTR_KPARAM_INFO
	.align		4
.L_105:
        /*0028*/ 	.byte	0x04, 0x17
        /*002a*/ 	.short	(.L_107 - .L_106)
.L_106:
        /*002c*/ 	.word	0x00000000
        /*0030*/ 	.short	0x0001
        /*0032*/ 	.short	0x0008
        /*0034*/ 	.byte	0x00, 0xf5, 0x21, 0x00


	//----- nvinfo : EIATTR_KPARAM_INFO
	.align		4
.L_107:
        /*0038*/ 	.byte	0x04, 0x17
        /*003a*/ 	.short	(.L_109 - .L_108)
.L_108:
        /*003c*/ 	.word	0x00000000
        /*0040*/ 	.short	0x0000
        /*0042*/ 	.short	0x0000
        /*0044*/ 	.byte	0x00, 0xf5, 0x21, 0x00


	//----- nvinfo : EIATTR_SPARSE_MMA_MASK
	.align		4
.L_109:
        /*0048*/ 	.byte	0x03, 0x50
        /*004a*/ 	.short	0x0000


	//----- nvinfo : EIATTR_MAXREG_COUNT
	.align		4
        /*004c*/ 	.byte	0x03, 0x1b
        /*004e*/ 	.short	0x00ff


	//----- nvinfo : EIATTR_MERCURY_ISA_VERSION
	.align		4
        /*0050*/ 	.byte	0x03, 0x5f
        /*0052*/ 	.short	0x0101


	//----- nvinfo : EIATTR_VRC_CTA_INIT_COUNT
	.align		4
        /*0054*/ 	.byte	0x02, 0x4a
	.zero		1
	.zero		1


	//----- nvinfo : EIATTR_EXIT_INSTR_OFFSETS
	.align		4
        /*0058*/ 	.byte	0x04, 0x1c
        /*005a*/ 	.short	(.L_111 - .L_110)


	//   ....[0]....
.L_110:
        /*005c*/ 	.word	0x00000030


	//   ....[1]....
        /*0060*/ 	.word	0x00000d50


	//   ....[2]....
        /*0064*/ 	.word	0x00001390


	//   ....[3]....
        /*0068*/ 	.word	0x000016c0


	//----- nvinfo : EIATTR_CRS_STACK_SIZE
	.align		4
.L_111:
        /*006c*/ 	.byte	0x04, 0x1e
        /*006e*/ 	.short	(.L_113 - .L_112)
.L_112:
        /*0070*/ 	.word	0x00000000


	//----- nvinfo : EIATTR_CBANK_PARAM_SIZE
	.align		4
.L_113:
        /*0074*/ 	.byte	0x03, 0x19
        /*0076*/ 	.short	0x001c


	//----- nvinfo : EIATTR_PARAM_CBANK
	.align		4
        /*0078*/ 	.byte	0x04, 0x0a
        /*007a*/ 	.short	(.L_115 - .L_114)
	.align		4
.L_114:
        /*007c*/ 	.word	index@(.nv.constant0._Z11euclidNoPowPfS_Pdi)
        /*0080*/ 	.short	0x0380
        /*0082*/ 	.short	0x001c


	//----- nvinfo : EIATTR_SW_WAR
	.align		4
.L_115:
        /*0084*/ 	.byte	0x04, 0x36
        /*0086*/ 	.short	(.L_117 - .L_116)
.L_116:
        /*0088*/ 	.word	0x00000008
.L_117:


//--------------------- .nv.callgraph             --------------------------
	.section	.nv.callgraph,"",@"SHT_CUDA_CALLGRAPH"
	.align	4
	.sectionentsize	8
	.align		4
        /*0000*/ 	.word	0x00000000
	.align		4
        /*0004*/ 	.word	0xffffffff
	.align		4
        /*0008*/ 	.word	0x00000000
	.align		4
        /*000c*/ 	.word	0xfffffffe
	.align		4
        /*0010*/ 	.word	0x00000000
	.align		4
        /*0014*/ 	.word	0xfffffffd
	.align		4
        /*0018*/ 	.word	0x00000000
	.align		4
        /*001c*/ 	.word	0xfffffffc


//--------------------- .nv.constant4             --------------------------
	.section	.nv.constant4,"a",@progbits
	.align	8
	.align		8
.nv.constant4:
        /*0000*/ 	.dword	__cudart_i2opi_d
	.align		8
        /*0008*/ 	.dword	__cudart_sin_cos_coeffs


//--------------------- .text._Z12CIEDE2000NewPfS_Pdi --------------------------
	.section	.text._Z12CIEDE2000NewPfS_Pdi,"ax",@progbits
	.align	128
        .global         _Z12CIEDE2000NewPfS_Pdi
        .type           _Z12CIEDE2000NewPfS_Pdi,@function
        .size           _Z12CIEDE2000NewPfS_Pdi,(.L_x_142 - _Z12CIEDE2000NewPfS_Pdi)
        .other          _Z12CIEDE2000NewPfS_Pdi,@"STO_CUDA_ENTRY STV_DEFAULT"
_Z12CIEDE2000NewPfS_Pdi:
.text._Z12CIEDE2000NewPfS_Pdi:
[----:B------:R-:W0:Y:S08]  /*0000*/  LDC R1, c[0x0][0x37c] ;  /* 0x0000df00ff017b82 */ /* 0x000e300000000800 */
[----:B------:R-:W1:Y:S01]  /*0010*/  LDC R0, c[0x0][0x398] ;  /* 0x0000e600ff007b82 */ /* 0x000e620000000800 */
[----:B0-----:R-:W-:Y:S01]  /*0020*/  VIADD R1, R1, 0xffffffd8 ;  /* 0xffffffd801017836 */ /* 0x001fe20000000000 */
[----:B-1----:R-:W-:-:S13]  /*0030*/  ISETP.GE.AND P0, PT, R0, 0x1, PT ;  /* 0x000000010000780c */ /* 0x002fda0003f06270 */
[----:B------:R-:W-:Y:S05]  /*0040*/  @!P0 EXIT ;  /* 0x000000000000894d */ /* 0x000fea0003800000 */
[----:B------:R-:W0:Y:S01]  /*0050*/  LDCU.128 UR8, c[0x0][0x380] ;  /* 0x00007000ff0877ac */ /* 0x000e220008000c00 */
[----:B------:R-:W-:Y:S01]  /*0060*/  IMAD.MOV R0, RZ, RZ, -R0 ;  /* 0x000000ffff007224 */ /* 0x000fe200078e0a00 */
[----:B------:R-:W1:Y:S01]  /*0070*/  LDCU.64 UR12, c[0x0][0x358] ;  /* 0x00006b00ff0c77ac */ /* 0x000e620008000a00 */
[----:B------:R-:W2:Y:S01]  /*0080*/  LDCU.64 UR14, c[0x0][0x390] ;  /* 0x00007200ff0e77ac */ /* 0x000ea20008000a00 */
[----:B------:R-:W3:Y:S01]  /*0090*/  LDCU.64 UR16, c[0x4][0x8] ;  /* 0x01000100ff1077ac */ /* 0x000ee20008000a00 */
[----:B0-----:R-:W-:Y:S02]  /*00a0*/  UIADD3 UR6, UP0, UPT, UR8, 0x8, URZ ;  /* 0x0000000808067890 */ /* 0x001fe4000ff1e0ff */
[----:B------:R-:W-:Y:S02]  /*00b0*/  UIADD3 UR4, UP1, UPT, UR10, 0x8, URZ ;  /* 0x000000080a047890 */ /* 0x000fe4000ff3e0ff */
[----:B------:R-:W-:Y:S02]  /*00c0*/  UIADD3.X UR7, UPT, UPT, URZ, UR9, URZ, UP0, !UPT ;  /* 0x00000009ff077290 */ /* 0x000fe400087fe4ff */
[----:B------:R-:W-:Y:S01]  /*00d0*/  UIADD3.X UR5, UPT, UPT, URZ, UR11, URZ, UP1, !UPT ;  /* 0x0000000bff057290 */ /* 0x000fe20008ffe4ff */
[----:B------:R-:W-:-:S02]  /*00e0*/  IMAD.U32 R4, RZ, RZ, UR6 ;  /* 0x00000006ff047e24 */ /* 0x000fc4000f8e00ff */
[----:B------:R-:W-:Y:S02]  /*00f0*/  IMAD.U32 R10, RZ, RZ, UR4 ;  /* 0x00000004ff0a7e24 */ /* 0x000fe4000f8e00ff */
[----:B------:R-:W-:Y:S02]  /*0100*/  IMAD.U32 R5, RZ, RZ, UR7 ;  /* 0x00000007ff057e24 */ /* 0x000fe4000f8e00ff */
[----:B-123--:R-:W-:-:S07]  /*0110*/  IMAD.U32 R23, RZ, RZ, UR5 ;  /* 0x00000005ff177e24 */ /* 0x00efce000f8e00ff */
.L_x_41:
[----:B------:R-:W2:Y:S04]  /*0120*/  LDG.E R28, desc[UR12][R4.64] ;  /* 0x0000000c041c7981 */ /* 0x000ea8000c1e1900 */
[----:B------:R-:W3:Y:S01]  /*0130*/  LDG.E R11, desc[UR12][R4.64+-0x4] ;  /* 0xfffffc0c040b7981 */ /* 0x000ee2000c1e1900 */
[----:B------:R-:W-:Y:S02]  /*0140*/  IMAD.MOV.U32 R6, RZ, RZ, 0x0 ;  /* 0x00000000ff067424 */ /* 0x000fe400078e00ff */
[----:B------:R-:W-:Y:S02]  /*0150*/  IMAD.MOV.U32 R7, RZ, RZ, 0x3fd80000 ;  /* 0x3fd80000ff077424 */ /* 0x000fe400078e00ff */
[----:B--2---:R-:W-:Y:S01]  /*0160*/  FMUL R24, R28, R28 ;  /* 0x0000001c1c187220 */ /* 0x004fe20000400000 */
[----:B---3--:R-:W-:-:S05]  /*0170*/  FMUL R8, R11, R11 ;  /* 0x0000000b0b087220 */ /* 0x008fca0000400000 */
[----:B------:R-:W-:Y:S08]  /*0180*/  F2F.F64.F32 R24, R24 ;  /* 0x0000001800187310 */ /* 0x000ff00000201800 */
[----:B------:R-:W0:Y:S02]  /*0190*/  F2F.F64.F32 R2, R8 ;  /* 0x0000000800027310 */ /* 0x000e240000201800 */
[----:B0-----:R-:W-:-:S06]  /*01a0*/  DADD R18, R2, R24 ;  /* 0x0000000002127229 */ /* 0x001fcc0000000018 */
[----:B------:R-:W0:Y:S04]  /*01b0*/  MUFU.RSQ64H R13, R19 ;  /* 0x00000013000d7308 */ /* 0x000e280000001c00 */
[----:B------:R-:W-:-:S06]  /*01c0*/  VIADD R12, R19, 0xfcb00000 ;  /* 0xfcb00000130c7836 */ /* 0x000fcc0000000000 */
[----:B0-----:R-:W-:-:S08]  /*01d0*/  DMUL R2, R12, R12 ;  /* 0x0000000c0c027228 */ /* 0x001fd00000000000 */
[----:B------:R-:W-:-:S08]  /*01e0*/  DFMA R2, R18, -R2, 1 ;  /* 0x3ff000001202742b */ /* 0x000fd00000000802 */
[----:B------:R-:W-:Y:S02]  /*01f0*/  DFMA R6, R2, R6, 0.5 ;  /* 0x3fe000000206742b */ /* 0x000fe40000000006 */
[----:B------:R-:W-:-:S08]  /*0200*/  DMUL R2, R12, R2 ;  /* 0x000000020c027228 */ /* 0x000fd00000000000 */
[----:B------:R-:W-:Y:S01]  /*0210*/  DFMA R20, R6, R2, R12 ;  /* 0x000000020614722b */ /* 0x000fe2000000000c */
[----:B------:R-:W-:-:S07]  /*0220*/  ISETP.GE.U32.AND P0, PT, R12, 0x7ca00000, PT ;  /* 0x7ca000000c00780c */ /* 0x000fce0003f06070 */
[----:B------:R-:W-:Y:S02]  /*0230*/  DMUL R14, R18, R20 ;  /* 0x00000014120e7228 */ /* 0x000fe40000000000 */
[----:B------:R-:W-:Y:S02]  /*0240*/  VIADD R9, R21, 0xfff00000 ;  /* 0xfff0000015097836 */ /* 0x000fe40000000000 */
[----:B------:R-:W-:-:S04]  /*0250*/  IMAD.MOV.U32 R8, RZ, RZ, R20 ;  /* 0x000000ffff087224 */ /* 0x000fc800078e0014 */
[----:B------:R-:W-:Y:S01]  /*0260*/  DFMA R16, R14, -R14, R18 ;  /* 0x8000000e0e10722b */ /* 0x000fe20000000012 */
[----:B------:R-:W-:Y:S02]  /*0270*/  IMAD.MOV.U32 R6, RZ, RZ, R10 ;  /* 0x000000ffff067224 */ /* 0x000fe400078e000a */
[----:B------:R-:W-:-:S05]  /*0280*/  IMAD.MOV.U32 R7, RZ, RZ, R23 ;  /* 0x000000ffff077224 */ /* 0x000fca00078e0017 */
[----:B------:R-:W-:Y:S01]  /*0290*/  DFMA R2, R16, R8, R14 ;  /* 0x000000081002722b */ /* 0x000fe2000000000e */
[----:B------:R-:W-:Y:S10]  /*02a0*/  @!P0 BRA `(.L_x_0) ;  /* 0x0000000000148947 */ /* 0x000ff40003800000 */
[----:B------:R-:W-:Y:S01]  /*02b0*/  IMAD.MOV.U32 R13, RZ, RZ, R9 ;  /* 0x000000ffff0d7224 */ /* 0x000fe200078e0009 */
[----:B------:R-:W-:-:S07]  /*02c0*/  MOV R22, 0x2e0 ;  /* 0x000002e000167802 */ /* 0x000fce0000000f00 */
[----:B------:R-:W-:Y:S05]  /*02d0*/  CALL.REL.NOINC `($__internal_1_$__cuda_sm20_dsqrt_rn_f64_mediumpath_v1) ;  /* 0x0000005000047944 */ /* 0x000fea0003c00000 */
[----:B------:R-:W-:Y:S02]  /*02e0*/  IMAD.MOV.U32 R2, RZ, RZ, R12 ;  /* 0x000000ffff027224 */ /* 0x000fe400078e000c */
[----:B------:R-:W-:-:S07]  /*02f0*/  IMAD.MOV.U32 R3, RZ, RZ, R13 ;  /* 0x000000ffff037224 */ /* 0x000fce00078e000d */
.L_x_0:
        /* <DEDUP_REMOVED lines=10> */
[----:B------:R-:W-:-:S06]  /*03a0*/  IADD3 R12, PT, PT, R19, -0x3500000, RZ ;  /* 0xfcb00000130c7810 */ /* 0x000fcc0007ffe0ff */
        /* <DEDUP_REMOVED lines=9> */
[----:B------:R-:W-:-:S08]  /*0440*/  DFMA R26, R14, -R14, R18 ;  /* 0x8000000e0e1a722b */ /* 0x000fd00000000012 */
[----:B------:R-:W-:Y:S01]  /*0450*/  DFMA R16, R26, R20, R14 ;  /* 0x000000141a10722b */ /* 0x000fe2000000000e */
[----:B------:R-:W-:Y:S10]  /*0460*/  @!P0 BRA `(.L_x_1) ;  /* 0x0000000000208947 */ /* 0x000ff40003800000 */
[----:B------:R-:W-:Y:S01]  /*0470*/  IMAD.MOV.U32 R20, RZ, RZ, R22 ;  /* 0x000000ffff147224 */ /* 0x000fe200078e0016 */
[----:B------:R-:W-:Y:S01]  /*0480*/  MOV R22, 0x4d0 ;  /* 0x000004d000167802 */ /* 0x000fe20000000f00 */
[----:B------:R-:W-:Y:S02]  /*0490*/  IMAD.MOV.U32 R16, RZ, RZ, R26 ;  /* 0x000000ffff107224 */ /* 0x000fe400078e001a */
[----:B------:R-:W-:Y:S02]  /*04a0*/  IMAD.MOV.U32 R17, RZ, RZ, R27 ;  /* 0x000000ffff117224 */ /* 0x000fe400078e001b */
[----:B------:R-:W-:-:S07]  /*04b0*/  IMAD.MOV.U32 R13, RZ, RZ, R21 ;  /* 0x000000ffff0d7224 */ /* 0x000fce00078e0015 */
[----:B------:R-:W-:Y:S05]  /*04c0*/  CALL.REL.NOINC `($__internal_1_$__cuda_sm20_dsqrt_rn_f64_mediumpath_v1) ;  /* 0x0000004c00887944 */ /* 0x000fea0003c00000 */
[----:B------:R-:W-:Y:S02]  /*04d0*/  IMAD.MOV.U32 R16, RZ, RZ, R12 ;  /* 0x000000ffff107224 */ /* 0x000fe400078e000c */
[----:B------:R-:W-:-:S07]  /*04e0*/  IMAD.MOV.U32 R17, RZ, RZ, R13 ;  /* 0x000000ffff117224 */ /* 0x000fce00078e000d */
.L_x_1:
[----:B------:R-:W-:Y:S01]  /*04f0*/  DADD R2, R16, R2 ;  /* 0x0000000010027229 */ /* 0x000fe20000000002 */
[----:B------:R-:W-:Y:S01]  /*0500*/  UMOV UR4, 0x1e900000 ;  /* 0x1e90000000047882 */ /* 0x000fe20000000000 */
[----:B------:R-:W-:-:S06]  /*0510*/  UMOV UR5, 0x41f6bcc4 ;  /* 0x41f6bcc400057882 */ /* 0x000fcc0000000000 */
[----:B------:R-:W-:-:S08]  /*0520*/  DMUL R2, R2, 0.5 ;  /* 0x3fe0000002027828 */ /* 0x000fd00000000000 */
[----:B------:R-:W-:-:S08]  /*0530*/  DMUL R12, R2, R2 ;  /* 0x00000002020c7228 */ /* 0x000fd00000000000 */
[----:B------:R-:W-:-:S08]  /*0540*/  DMUL R12, R2, R12 ;  /* 0x0000000c020c7228 */ /* 0x000fd00000000000 */
[----:B------:R-:W-:-:S08]  /*0550*/  DMUL R12, R2, R12 ;  /* 0x0000000c020c7228 */ /* 0x000fd00000000000 */
[----:B------:R-:W-:-:S08]  /*0560*/  DMUL R12, R2, R12 ;  /* 0x0000000c020c7228 */ /* 0x000fd00000000000 */
[----:B------:R-:W-:-:S08]  /*0570*/  DMUL R12, R2, R12 ;  /* 0x0000000c020c7228 */ /* 0x000fd00000000000 */
[----:B------:R-:W-:Y:S01]  /*0580*/  DMUL R14, R2, R12 ;  /* 0x0000000c020e7228 */ /* 0x000fe20000000000 */
[----:B------:R-:W-:-:S07]  /*0590*/  IMAD.MOV.U32 R2, RZ, RZ, 0x1 ;  /* 0x00000001ff027424 */ /* 0x000fce00078e00ff */
[----:B------:R-:W-:Y:S02]  /*05a0*/  DADD R20, R14, UR4 ;  /* 0x000000040e147e29 */ /* 0x000fe40008000000 */
[----:B------:R-:W-:-:S04]  /*05b0*/  FSETP.GEU.AND P1, PT, |R15|, 6.5827683646048100446e-37, PT ;  /* 0x036000000f00780b */ /* 0x000fc80003f2e200 */
[----:B------:R-:W0:Y:S02]  /*05c0*/  MUFU.RCP64H R3, R21 ;  /* 0x0000001500037308 */ /* 0x000e240000001800 */
[----:B0-----:R-:W-:-:S08]  /*05d0*/  DFMA R12, -R20, R2, 1 ;  /* 0x3ff00000140c742b */ /* 0x001fd00000000102 */
[----:B------:R-:W-:-:S08]  /*05e0*/  DFMA R12, R12, R12, R12 ;  /* 0x0000000c0c0c722b */ /* 0x000fd0000000000c */
[----:B------:R-:W-:-:S08]  /*05f0*/  DFMA R12, R2, R12, R2 ;  /* 0x0000000c020c722b */ /* 0x000fd00000000002 */
[----:B------:R-:W-:-:S08]  /*0600*/  DFMA R2, -R20, R12, 1 ;  /* 0x3ff000001402742b */ /* 0x000fd0000000010c */
[----:B------:R-:W-:-:S08]  /*0610*/  DFMA R2, R12, R2, R12 ;  /* 0x000000020c02722b */ /* 0x000fd0000000000c */
[----:B------:R-:W-:-:S08]  /*0620*/  DMUL R18, R14, R2 ;  /* 0x000000020e127228 */ /* 0x000fd00000000000 */
[----:B------:R-:W-:-:S08]  /*0630*/  DFMA R12, -R20, R18, R14 ;  /* 0x00000012140c722b */ /* 0x000fd0000000010e */
[----:B------:R-:W-:-:S10]  /*0640*/  DFMA R18, R2, R12, R18 ;  /* 0x0000000c0212722b */ /* 0x000fd40000000012 */
[----:B------:R-:W-:-:S05]  /*0650*/  FFMA R2, RZ, R21, R19 ;  /* 0x00000015ff027223 */ /* 0x000fca0000000013 */
[----:B------:R-:W-:-:S13]  /*0660*/  FSETP.GT.AND P0, PT, |R2|, 1.469367938527859385e-39, PT ;  /* 0x001000000200780b */ /* 0x000fda0003f04200 */
[----:B------:R-:W-:Y:S05]  /*0670*/  @P0 BRA P1, `(.L_x_2) ;  /* 0x0000000000140947 */ /* 0x000fea0000800000 */
[----:B------:R-:W-:Y:S01]  /*0680*/  IMAD.MOV.U32 R23, RZ, RZ, R21 ;  /* 0x000000ffff177224 */ /* 0x000fe200078e0015 */
[----:B------:R-:W-:-:S07]  /*0690*/  MOV R12, 0x6b0 ;  /* 0x000006b0000c7802 */ /* 0x000fce0000000f00 */
[----:B------:R-:W-:Y:S05]  /*06a0*/  CALL.REL.NOINC `($__internal_0_$__cuda_sm20_div_rn_f64_full) ;  /* 0x0000004400847944 */ /* 0x000fea0003c00000 */
[----:B------:R-:W-:Y:S02]  /*06b0*/  IMAD.MOV.U32 R18, RZ, RZ, R14 ;  /* 0x000000ffff127224 */ /* 0x000fe400078e000e */
[----:B------:R-:W-:-:S07]  /*06c0*/  IMAD.MOV.U32 R19, RZ, RZ, R13 ;  /* 0x000000ffff137224 */ /* 0x000fce00078e000d */
.L_x_2:
[----:B------:R-:W0:Y:S01]  /*06d0*/  MUFU.RSQ64H R13, R19 ;  /* 0x00000013000d7308 */ /* 0x000e220000001c00 */
[----:B------:R-:W-:Y:S01]  /*06e0*/  VIADD R12, R19, 0xfcb00000 ;  /* 0xfcb00000130c7836 */ /* 0x000fe20000000000 */
[----:B------:R-:W-:Y:S01]  /*06f0*/  MOV R14, 0x0 ;  /* 0x00000000000e7802 */ /* 0x000fe20000000f00 */
[----:B------:R-:W-:-:S03]  /*0700*/  IMAD.MOV.U32 R15, RZ, RZ, 0x3fd80000 ;  /* 0x3fd80000ff0f7424 */ /* 0x000fc600078e00ff */
[----:B------:R-:W-:Y:S01]  /*0710*/  ISETP.GE.U32.AND P0, PT, R12, 0x7ca00000, PT ;  /* 0x7ca000000c00780c */ /* 0x000fe20003f06070 */
[----:B0-----:R-:W-:-:S08]  /*0720*/  DMUL R2, R12, R12 ;  /* 0x0000000c0c027228 */ /* 0x001fd00000000000 */
[----:B------:R-:W-:-:S08]  /*0730*/  DFMA R2, -R2, R18, 1 ;  /* 0x3ff000000202742b */ /* 0x000fd00000000112 */
[----:B------:R-:W-:Y:S02]  /*0740*/  DFMA R14, R2, R14, 0.5 ;  /* 0x3fe00000020e742b */ /* 0x000fe4000000000e */
[----:B------:R-:W-:-:S08]  /*0750*/  DMUL R2, R12, R2 ;  /* 0x000000020c027228 */ /* 0x000fd00000000000 */
[----:B------:R-:W-:-:S08]  /*0760*/  DFMA R20, R14, R2, R12 ;  /* 0x000000020e14722b */ /* 0x000fd0000000000c */
        /* <DEDUP_REMOVED lines=9> */
[----:B------:R-:W-:-:S07]  /*0800*/  IMAD.MOV.U32 R13, RZ, RZ, R3 ;  /* 0x000000ffff0d7224 */ /* 0x000fce00078e0003 */
[----:B------:R-:W-:Y:S05]  /*0810*/  CALL.REL.NOINC `($__internal_1_$__cuda_sm20_dsqrt_rn_f64_mediumpath_v1) ;  /* 0x0000004800b47944 */ /* 0x000fea0003c00000 */
[----:B------:R-:W-:Y:S02]  /*0820*/  IMAD.MOV.U32 R14, RZ, RZ, R12 ;  /* 0x000000ffff0e7224 */ /* 0x000fe400078e000c */
[----:B------:R-:W-:-:S07]  /*0830*/  IMAD.MOV.U32 R15, RZ, RZ, R13 ;  /* 0x000000ffff0f7224 */ /* 0x000fce00078e000d */
.L_x_3:
[----:B------:R-:W-:Y:S01]  /*0840*/  DADD R14, -R14, 1 ;  /* 0x3ff000000e0e7429 */ /* 0x000fe20000000100 */
[----:B------:R-:W0:Y:S01]  /*0850*/  F2F.F64.F32 R2, R11 ;  /* 0x0000000b00027310 */ /* 0x000e220000201800 */
[----:B------:R-:W-:Y:S02]  /*0860*/  IMAD.MOV.U32 R26, RZ, RZ, 0x0 ;  /* 0x00000000ff1a7424 */ /* 0x000fe400078e00ff */
[----:B------:R-:W-:-:S05]  /*0870*/  IMAD.MOV.U32 R27, RZ, RZ, 0x3fe00000 ;  /* 0x3fe00000ff1b7424 */ /* 0x000fca00078e00ff */
[----:B------:R-:W1:Y:S01]  /*0880*/  F2F.F64.F32 R10, R10 ;  /* 0x0000000a000a7310 */ /* 0x000e620000201800 */
[----:B------:R-:W-:Y:S01]  /*0890*/  DFMA R26, R14, R26, 1 ;  /* 0x3ff000000e1a742b */ /* 0x000fe2000000001a */
[----:B------:R-:W-:Y:S02]  /*08a0*/  IMAD.MOV.U32 R14, RZ, RZ, 0x0 ;  /* 0x00000000ff0e7424 */ /* 0x000fe400078e00ff */
[----:B------:R-:W-:-:S05]  /*08b0*/  IMAD.MOV.U32 R15, RZ, RZ, 0x3fd80000 ;  /* 0x3fd80000ff0f7424 */ /* 0x000fca00078e00ff */
[C---:B0-----:R-:W-:Y:S02]  /*08c0*/  DMUL R2, R26.reuse, R2 ;  /* 0x000000021a027228 */ /* 0x041fe40000000000 */
[----:B-1----:R-:W-:-:S06]  /*08d0*/  DMUL R26, R26, R10 ;  /* 0x0000000a1a1a7228 */ /* 0x002fcc0000000000 */
[----:B------:R-:W-:-:S06]  /*08e0*/  DFMA R18, R2, R2, R24 ;  /* 0x000000020212722b */ /* 0x000fcc0000000018 */
[----:B------:R-:W0:Y:S04]  /*08f0*/  MUFU.RSQ64H R23, R19 ;  /* 0x0000001300177308 */ /* 0x000e280000001c00 */
[----:B------:R-:W-:-:S05]  /*0900*/  VIADD R22, R19, 0xfcb00000 ;  /* 0xfcb0000013167836 */ /* 0x000fca0000000000 */
[----:B------:R-:W-:Y:S01]  /*0910*/  ISETP.GE.U32.AND P0, PT, R22, 0x7ca00000, PT ;  /* 0x7ca000001600780c */ /* 0x000fe20003f06070 */
[----:B0-----:R-:W-:-:S08]  /*0920*/  DMUL R12, R22, R22 ;  /* 0x00000016160c7228 */ /* 0x001fd00000000000 */
[----:B------:R-:W-:-:S08]  /*0930*/  DFMA R12, R18, -R12, 1 ;  /* 0x3ff00000120c742b */ /* 0x000fd0000000080c */
        /* <DEDUP_REMOVED lines=9> */
[----:B------:R-:W-:Y:S02]  /*09d0*/  MOV R12, R22 ;  /* 0x00000016000c7202 */ /* 0x000fe40000000f00 */
[----:B------:R-:W-:-:S07]  /*09e0*/  MOV R22, 0xa00 ;  /* 0x00000a0000167802 */ /* 0x000fce0000000f00 */
[----:B------:R-:W-:Y:S05]  /*09f0*/  CALL.REL.NOINC `($__internal_1_$__cuda_sm20_dsqrt_rn_f64_mediumpath_v1) ;  /* 0x00000048003c7944 */ /* 0x000fea0003c00000 */
[----:B------:R-:W-:Y:S02]  /*0a00*/  IMAD.MOV.U32 R24, RZ, RZ, R12 ;  /* 0x000000ffff187224 */ /* 0x000fe400078e000c */
[----:B------:R-:W-:-:S07]  /*0a10*/  IMAD.MOV.U32 R25, RZ, RZ, R13 ;  /* 0x000000ffff197224 */ /* 0x000fce00078e000d */
.L_x_4:
[----:B------:R-:W-:Y:S01]  /*0a20*/  DFMA R18, R26, R26, R8 ;  /* 0x0000001a1a12722b */ /* 0x000fe20000000008 */
[----:B------:R-:W-:Y:S02]  /*0a30*/  IMAD.MOV.U32 R10, RZ, RZ, 0x0 ;  /* 0x00000000ff0a7424 */ /* 0x000fe400078e00ff */
[----:B------:R-:W-:-:S03]  /*0a40*/  IMAD.MOV.U32 R11, RZ, RZ, 0x3fd80000 ;  /* 0x3fd80000ff0b7424 */ /* 0x000fc600078e00ff */
        /* <DEDUP_REMOVED lines=15> */
[----:B------:R-:W-:-:S07]  /*0b40*/  MOV R22, 0xb60 ;  /* 0x00000b6000167802 */ /* 0x000fce0000000f00 */
[----:B------:R-:W-:Y:S05]  /*0b50*/  CALL.REL.NOINC `($__internal_1_$__cuda_sm20_dsqrt_rn_f64_mediumpath_v1) ;  /* 0x0000004400e47944 */ /* 0x000fea0003c00000 */
[----:B------:R-:W-:Y:S02]  /*0b60*/  IMAD.MOV.U32 R8, RZ, RZ, R12 ;  /* 0x000000ffff087224 */ /* 0x000fe400078e000c */
[----:B------:R-:W-:-:S07]  /*0b70*/  IMAD.MOV.U32 R9, RZ, RZ, R13 ;  /* 0x000000ffff097224 */ /* 0x000fce00078e000d */
.L_x_5:
[----:B------:R-:W-:Y:S01]  /*0b80*/  DSETP.NEU.AND P0, PT, R2, RZ, PT ;  /* 0x000000ff0200722a */ /* 0x000fe20003f0d000 */
[----:B------:R-:W-:Y:S02]  /*0b90*/  FSETP.EQ.AND P1, PT, R28, RZ, PT ;  /* 0x000000ff1c00720b */ /* 0x000fe40003f22000 */
[----:B------:R-:W-:-:S11]  /*0ba0*/  CS2R R10, SRZ ;  /* 0x00000000000a7805 */ /* 0x000fd6000001ff00 */
[----:B------:R-:W-:Y:S05]  /*0bb0*/  @!P0 BRA P1, `(.L_x_6) ;  /* 0x0000000400f48947 */ /* 0x000fea0000800000 */
[----:B------:R-:W0:Y:S01]  /*0bc0*/  F2F.F64.F32 R30, R28 ;  /* 0x0000001c001e7310 */ /* 0x000e220000201800 */
[----:B------:R-:W-:Y:S01]  /*0bd0*/  DADD R18, -RZ, |R2| ;  /* 0x00000000ff127229 */ /* 0x000fe20000000502 */
[----:B------:R-:W-:Y:S01]  /*0be0*/  IMAD.MOV.U32 R12, RZ, RZ, 0x1 ;  /* 0x00000001ff0c7424 */ /* 0x000fe200078e00ff */
[----:B0-----:R-:W-:Y:S02]  /*0bf0*/  DADD R16, -RZ, |R30| ;  /* 0x00000000ff107229 */ /* 0x001fe4000000051e */
[----:B------:R-:W-:-:S08]  /*0c00*/  DSETP.GT.AND P1, PT, |R30|, |R2|, PT ;  /* 0x400000021e00722a */ /* 0x000fd00003f24200 */
[----:B------:R-:W-:Y:S02]  /*0c10*/  FSEL R11, R17, R19, P1 ;  /* 0x00000013110b7208 */ /* 0x000fe40000800000 */
[----:B------:R-:W-:Y:S02]  /*0c20*/  FSEL R10, R16, R18, P1 ;  /* 0x00000012100a7208 */ /* 0x000fe40000800000 */
[----:B------:R-:W0:Y:S01]  /*0c30*/  MUFU.RCP64H R13, R11 ;  /* 0x0000000b000d7308 */ /* 0x000e220000001800 */
[----:B------:R-:W-:Y:S02]  /*0c40*/  FSEL R18, R18, R16, P1 ;  /* 0x0000001012127208 */ /* 0x000fe40000800000 */
[----:B------:R-:W-:-:S04]  /*0c50*/  FSEL R19, R19, R17, P1 ;  /* 0x0000001113137208 */ /* 0x000fc80000800000 */
[----:B------:R-:W-:Y:S01]  /*0c60*/  FSETP.GEU.AND P2, PT, |R19|, 6.5827683646048100446e-37, PT ;  /* 0x036000001300780b */ /* 0x000fe20003f4e200 */
        /* <DEDUP_REMOVED lines=12> */
[----:B------:R-:W-:Y:S01]  /*0d30*/  MOV R12, 0xd80 ;  /* 0x00000d80000c7802 */ /* 0x000fe20000000f00 */
[----:B------:R-:W-:Y:S02]  /*0d40*/  IMAD.MOV.U32 R15, RZ, RZ, R19 ;  /* 0x000000ffff0f7224 */ /* 0x000fe400078e0013 */
[----:B------:R-:W-:Y:S02]  /*0d50*/  IMAD.MOV.U32 R20, RZ, RZ, R10 ;  /* 0x000000ffff147224 */ /* 0x000fe400078e000a */
[----:B------:R-:W-:-:S07]  /*0d60*/  IMAD.MOV.U32 R23, RZ, RZ, R11 ;  /* 0x000000ffff177224 */ /* 0x000fce00078e000b */
[----:B------:R-:W-:Y:S05]  /*0d70*/  CALL.REL.NOINC `($__internal_0_$__cuda_sm20_div_rn_f64_full) ;  /* 0x0000003c00d07944 */ /* 0x000fea0003c00000 */
[----:B------:R-:W-:-:S07]  /*0d80*/  MOV R15, R13 ;  /* 0x0000000d000f7202 */ /* 0x000fce0000000f00 */
.L_x_7:
[----:B------:R-:W-:Y:S01]  /*0d90*/  DMUL R12, R14, R14 ;  /* 0x0000000e0e0c7228 */ /* 0x000fe20000000000 */
[----:B------:R-:W-:Y:S01]  /*0da0*/  IMAD.MOV.U32 R16, RZ, RZ, -0x2449a4b7 ;  /* 0xdbb65b49ff107424 */ /* 0x000fe200078e00ff */
[----:B------:R-:W-:Y:S01]  /*0db0*/  UMOV UR4, 0x2a25ff7e ;  /* 0x2a25ff7e00047882 */ /* 0x000fe20000000000 */
[----:B------:R-:W-:Y:S01]  /*0dc0*/  IMAD.MOV.U32 R17, RZ, RZ, 0x3f2d3b63 ;  /* 0x3f2d3b63ff117424 */ /* 0x000fe200078e00ff */
[----:B------:R-:W-:-:S05]  /*0dd0*/  UMOV UR5, 0x3ef53e1d ;  /* 0x3ef53e1d00057882 */ /* 0x000fca0000000000 */
[----:B------:R-:W-:Y:S01]  /*0de0*/  DFMA R16, R12, -UR4, R16 ;  /* 0x800000040c107c2b */ /* 0x000fe20008000010 */
[----:B------:R-:W-:Y:S01]  /*0df0*/  UMOV UR4, 0x8dde082e ;  /* 0x8dde082e00047882 */ /* 0x000fe20000000000 */
[----:B------:R-:W-:-:S06]  /*0e00*/  UMOV UR5, 0x3f531278 ;  /* 0x3f53127800057882 */ /* 0x000fcc0000000000 */
[----:B------:R-:W-:Y:S01]  /*0e10*/  DFMA R16, R12, R16, -UR4 ;  /* 0x800000040c107e2b */ /* 0x000fe20008000010 */
[----:B------:R-:W-:Y:S01]  /*0e20*/  UMOV UR4, 0xc8249315 ;  /* 0xc824931500047882 */ /* 0x000fe20000000000 */
[----:B------:R-:W-:-:S06]  /*0e30*/  UMOV UR5, 0x3f6f9690 ;  /* 0x3f6f969000057882 */ /* 0x000fcc0000000000 */
[----:B------:R-:W-:Y:S01]  /*0e40*/  DFMA R16, R12, R16, UR4 ;  /* 0x000000040c107e2b */ /* 0x000fe20008000010 */
        /* <DEDUP_REMOVED lines=44> */
[----:B------:R-:W-:-:S08]  /*1110*/  DFMA R16, R12, R16, -UR4 ;  /* 0x800000040c107e2b */ /* 0x000fd00008000010 */
[----:B------:R-:W-:-:S08]  /*1120*/  DMUL R16, R12, R16 ;  /* 0x000000100c107228 */ /* 0x000fd00000000000 */
[----:B------:R-:W-:Y:S01]  /*1130*/  DFMA R16, R16, R14, R14 ;  /* 0x0000000e1010722b */ /* 0x000fe2000000000e */
[----:B------:R-:W-:Y:S10]  /*1140*/  @!P1 BRA `(.L_x_8) ;  /* 0x0000000000209947 */ /* 0x000ff40003800000 */
[----:B------:R-:W-:Y:S01]  /*1150*/  DADD R12, -RZ, -R16 ;  /* 0x00000000ff0c7229 */ /* 0x000fe20000000910 */
[----:B------:R-:W-:Y:S01]  /*1160*/  ISETP.GE.AND P1, PT, R3, RZ, PT ;  /* 0x000000ff0300720c */ /* 0x000fe20003f26270 */
[----:B------:R-:W-:Y:S01]  /*1170*/  UMOV UR4, 0x54442d18 ;  /* 0x54442d1800047882 */ /* 0x000fe20000000000 */
[----:B------:R-:W-:-:S07]  /*1180*/  UMOV UR5, 0x3ff921fb ;  /* 0x3ff921fb00057882 */ /* 0x000fce0000000000 */
[----:B------:R-:W-:Y:S02]  /*1190*/  FSEL R12, R16, R12, !P1 ;  /* 0x0000000c100c7208 */ /* 0x000fe40004800000 */
[----:B------:R-:W-:-:S06]  /*11a0*/  FSEL R13, R17, R13, !P1 ;  /* 0x0000000d110d7208 */ /* 0x000fcc0004800000 */
[----:B------:R-:W-:Y:S01]  /*11b0*/  DADD R12, R12, UR4 ;  /* 0x000000040c0c7e29 */ /* 0x000fe20008000000 */
[----:B------:R-:W-:Y:S10]  /*11c0*/  BRA `(.L_x_9) ;  /* 0x0000000000187947 */ /* 0x000ff40003800000 */
.L_x_8:
[----:B------:R-:W-:Y:S01]  /*11d0*/  UMOV UR4, 0x54442d18 ;  /* 0x54442d1800047882 */ /* 0x000fe20000000000 */
[----:B------:R-:W-:Y:S01]  /*11e0*/  UMOV UR5, 0x400921fb ;  /* 0x400921fb00057882 */ /* 0x000fe20000000000 */
[----:B------:R-:W-:Y:S01]  /*11f0*/  ISETP.GE.AND P1, PT, R3, RZ, PT ;  /* 0x000000ff0300720c */ /* 0x000fe20003f26270 */
[----:B------:R-:W-:-:S10]  /*1200*/  DADD R12, -R16, UR4 ;  /* 0x00000004100c7e29 */ /* 0x000fd40008000100 */
[----:B------:R-:W-:Y:S02]  /*1210*/  FSEL R12, R12, R16, !P1 ;  /* 0x000000100c0c7208 */ /* 0x000fe40004800000 */
[----:B------:R-:W-:-:S07]  /*1220*/  FSEL R13, R13, R17, !P1 ;  /* 0x000000110d0d7208 */ /* 0x000fce0004800000 */
.L_x_9:
[----:B------:R-:W-:Y:S02]  /*1230*/  DSETP.NEU.AND P2, PT, R10, RZ, PT ;  /* 0x000000ff0a00722a */ /* 0x000fe40003f4d000 */
[----:B------:R-:W-:-:S08]  /*1240*/  DADD R14, |R2|, |R30| ;  /* 0x00000000020e7229 */ /* 0x000fd0000000061e */
[----:B------:R-:W-:-:S04]  /*1250*/  DSETP.NAN.AND P0, PT, R14, R14, PT ;  /* 0x0000000e0e00722a */ /* 0x000fc80003f08000 */
[----:B------:R-:W-:Y:S02]  /*1260*/  @!P2 FSEL R10, RZ, 3.37028055040000000000e+12, P1 ;  /* 0x54442d18ff0aa808 */ /* 0x000fe40000800000 */
[----:B------:R-:W-:Y:S01]  /*1270*/  @!P2 FSEL R11, RZ, 2.1426990032196044922, P1 ;  /* 0x400921fbff0ba808 */ /* 0x000fe20000800000 */
[----:B------:R-:W-:Y:S07]  /*1280*/  @!P2 BRA `(.L_x_10) ;  /* 0x00000000001ca947 */ /* 0x000fee0003800000 */
[----:B------:R-:W-:Y:S01]  /*1290*/  IMAD.MOV.U32 R11, RZ, RZ, 0x7f3321d2 ;  /* 0x7f3321d2ff0b7424 */ /* 0x000fe200078e00ff */
[----:B------:R-:W-:Y:S01]  /*12a0*/  DSETP.NEU.AND P2, PT, |R2|, |R30|, PT ;  /* 0x4000001e0200722a */ /* 0x000fe20003f4d200 */
[----:B------:R-:W-:-:S03]  /*12b0*/  IMAD.MOV.U32 R10, RZ, RZ, 0x4002d97c ;  /* 0x4002d97cff0a7424 */ /* 0x000fc600078e00ff */
[----:B------:R-:W-:Y:S02]  /*12c0*/  FSEL R11, R11, 3.37028055040000000000e+12, !P1 ;  /* 0x54442d180b0b7808 */ /* 0x000fe40004800000 */
[----:B------:R-:W-:Y:S02]  /*12d0*/  FSEL R3, R10, 1.8213495016098022461, !P1 ;  /* 0x3fe921fb0a037808 */ /* 0x000fe40004800000 */
[----:B------:R-:W-:Y:S02]  /*12e0*/  FSEL R10, R11, R12, !P2 ;  /* 0x0000000c0b0a7208 */ /* 0x000fe40005000000 */
[----:B------:R-:W-:-:S07]  /*12f0*/  FSEL R11, R3, R13, !P2 ;  /* 0x0000000d030b7208 */ /* 0x000fce0005000000 */
.L_x_10:
[----:B------:R-:W-:Y:S01]  /*1300*/  LOP3.LUT R31, R11, 0x80000000, R31, 0xb8, !PT ;  /* 0x800000000b1f7812 */ /* 0x000fe200078eb81f */
[----:B------:R-:W-:Y:S01]  /*1310*/  UMOV UR4, 0x54442d18 ;  /* 0x54442d1800047882 */ /* 0x000fe20000000000 */
[----:B------:R-:W-:Y:S01]  /*1320*/  FSEL R10, R14, R10, P0 ;  /* 0x0000000a0e0a7208 */ /* 0x000fe20000000000 */
[----:B------:R-:W-:Y:S01]  /*1330*/  UMOV UR5, 0x401921fb ;  /* 0x401921fb00057882 */ /* 0x000fe20000000000 */
[----:B------:R-:W-:-:S06]  /*1340*/  FSEL R11, R15, R31, P0 ;  /* 0x0000001f0f0b7208 */ /* 0x000fcc0000000000 */
[C---:B------:R-:W-:Y:S02]  /*1350*/  DADD R2, R10.reuse, UR4 ;  /* 0x000000040a027e29 */ /* 0x040fe40008000000 */
[----:B------:R-:W-:-:S08]  /*1360*/  DSETP.GEU.AND P0, PT, R10, RZ, PT ;  /* 0x000000ff0a00722a */ /* 0x000fd00003f0e000 */
[----:B------:R-:W-:Y:S02]  /*1370*/  FSEL R10, R2, R10, !P0 ;  /* 0x0000000a020a7208 */ /* 0x000fe40004000000 */
[----:B------:R-:W-:-:S07]  /*1380*/  FSEL R11, R3, R11, !P0 ;  /* 0x0000000b030b7208 */ /* 0x000fce0004000000 */
.L_x_6:
        /* <DEDUP_REMOVED lines=32> */
[----:B------:R-:W-:-:S07]  /*1590*/  IMAD.MOV.U32 R15, RZ, RZ, R13 ;  /* 0x000000ffff0f7224 */ /* 0x000fce00078e000d */
.L_x_12:
        /* <DEDUP_REMOVED lines=68> */
.L_x_13:
[----:B------:R-:W-:Y:S01]  /*19e0*/  UMOV UR4, 0x54442d18 ;  /* 0x54442d1800047882 */ /* 0x000fe20000000000 */
[----:B------:R-:W-:Y:S01]  /*19f0*/  UMOV UR5, 0x400921fb ;  /* 0x400921fb00057882 */ /* 0x000fe20000000000 */
[----:B------:R-:W-:Y:S01]  /*1a00*/  ISETP.GE.AND P1, PT, R27, RZ, PT ;  /* 0x000000ff1b00720c */ /* 0x000fe20003f26270 */
[----:B------:R-:W-:-:S10]  /*1a10*/  DADD R12, -R16, UR4 ;  /* 0x00000004100c7e29 */ /* 0x000fd40008000100 */
[----:B------:R-:W-:Y:S02]  /*1a20*/  FSEL R12, R12, R16, !P1 ;  /* 0x000000100c0c7208 */ /* 0x000fe40004800000 */
[----:B------:R-:W-:-:S07]  /*1a30*/  FSEL R13, R13, R17, !P1 ;  /* 0x000000110d0d7208 */ /* 0x000fce0004800000 */
.L_x_14:
        /* <DEDUP_REMOVED lines=13> */
.L_x_15:
        /* <DEDUP_REMOVED lines=9> */
.L_x_11:
[----:B------:R0:W5:Y:S04]  /*1ba0*/  LDG.E R2, desc[UR12][R6.64+-0x8] ;  /* 0xfffff80c06027981 */ /* 0x000168000c1e1900 */
[----:B------:R0:W5:Y:S01]  /*1bb0*/  LDG.E R3, desc[UR12][R4.64+-0x8] ;  /* 0xfffff80c04037981 */ /* 0x000162000c1e1900 */
[----:B------:R-:W-:-:S08]  /*1bc0*/  DMUL R12, R8, R24 ;  /* 0x00000018080c7228 */ /* 0x000fd00000000000 */
[----:B------:R-:W-:Y:S01]  /*1bd0*/  DSETP.NEU.AND P0, PT, R12, RZ, PT ;  /* 0x000000ff0c00722a */ /* 0x000fe20003f0d000 */
[----:B------:R-:W-:-:S13]  /*1be0*/  CS2R R12, SRZ ;  /* 0x00000000000c7805 */ /* 0x000fda000001ff00 */
[----:B0-----:R-:W-:Y:S05]  /*1bf0*/  @!P0 BRA `(.L_x_16) ;  /* 0x00000000003c8947 */ /* 0x001fea0003800000 */
[----:B------:R-:W-:Y:S01]  /*1c00*/  DADD R14, R30, -R10 ;  /* 0x000000001e0e7229 */ /* 0x000fe2000000080a */
[----:B------:R-:W-:Y:S01]  /*1c10*/  UMOV UR4, 0x54442d18 ;  /* 0x54442d1800047882 */ /* 0x000fe20000000000 */
[----:B------:R-:W-:-:S06]  /*1c20*/  UMOV UR5, 0x400921fb ;  /* 0x400921fb00057882 */ /* 0x000fcc0000000000 */
[----:B------:R-:W-:-:S14]  /*1c30*/  DSETP.GEU.AND P0, PT, R14, -UR4, PT ;  /* 0x800000040e007e2a */ /* 0x000fdc000bf0e000 */
[----:B------:R-:W-:Y:S01]  /*1c40*/  @!P0 IMAD.MOV.U32 R12, RZ, RZ, 0x54442d18 ;  /* 0x54442d18ff0c8424 */ /* 0x000fe200078e00ff */
[----:B------:R-:W-:-:S06]  /*1c50*/  @!P0 MOV R13, 0x401921fb ;  /* 0x401921fb000d8802 */ /* 0x000fcc0000000f00 */
[----:B------:R-:W-:Y:S01]  /*1c60*/  @!P0 DADD R12, R14, R12 ;  /* 0x000000000e0c8229 */ /* 0x000fe2000000000c */
[----:B------:R-:W-:Y:S10]  /*1c70*/  @!P0 BRA `(.L_x_16) ;  /* 0x00000000001c8947 */ /* 0x000ff40003800000 */
[----:B------:R-:W-:Y:S01]  /*1c80*/  UMOV UR4, 0x54442d18 ;  /* 0x54442d1800047882 */ /* 0x000fe20000000000 */
[----:B------:R-:W-:Y:S02]  /*1c90*/  UMOV UR5, 0x401921fb ;  /* 0x401921fb00057882 */ /* 0x000fe40000000000 */
[C---:B------:R-:W-:Y:S01]  /*1ca0*/  DADD R12, R14.reuse, -UR4 ;  /* 0x800000040e0c7e29 */ /* 0x040fe20008000000 */
[----:B------:R-:W-:Y:S02]  /*1cb0*/  UMOV UR5, 0x400921fb ;  /* 0x400921fb00057882 */ /* 0x000fe40000000000 */
[----:B------:R-:W-:-:S07]  /*1cc0*/  DSETP.GT.AND P0, PT, R14, UR4, PT ;  /* 0x000000040e007e2a */ /* 0x000fce000bf04000 */
[----:B------:R-:W-:Y:S02]  /*1cd0*/  FSEL R12, R12, R14, P0 ;  /* 0x0000000e0c0c7208 */ /* 0x000fe40000000000 */
[----:B------:R-:W-:-:S07]  /*1ce0*/  FSEL R13, R13, R15, P0 ;  /* 0x0000000f0d0d7208 */ /* 0x000fce0000000000 */
.L_x_16:
[----:B------:R-:W-:-:S08]  /*1cf0*/  DMUL R14, R12, 0.5 ;  /* 0x3fe000000c0e7828 */ /* 0x000fd00000000000 */
[----:B------:R-:W-:-:S14]  /*1d00*/  DSETP.NEU.AND P0, PT, |R14|, +INF , PT ;  /* 0x7ff000000e00742a */ /* 0x000fdc0003f0d200 */
[----:B------:R-:W-:Y:S01]  /*1d10*/  @!P0 DMUL R32, RZ, R14 ;  /* 0x0000000eff208228 */ /* 0x000fe20000000000 */
[----:B------:R-:W-:Y:S01]  /*1d20*/  @!P0 IMAD.MOV.U32 R28, RZ, RZ, RZ ;  /* 0x000000ffff1c8224 */ /* 0x000fe200078e00ff */
[----:B------:R-:W-:Y:S09]  /*1d30*/  @!P0 BRA `(.L_x_17) ;  /* 0x00000000005c8947 */ /* 0x000ff20003800000 */
[----:B------:R-:W-:Y:S01]  /*1d40*/  UMOV UR4, 0x6dc9c883 ;  /* 0x6dc9c88300047882 */ /* 0x000fe20000000000 */
[----:B------:R-:W-:Y:S01]  /*1d50*/  UMOV UR5, 0x3fe45f30 ;  /* 0x3fe45f3000057882 */ /* 0x000fe20000000000 */
[C---:B------:R-:W-:Y:S02]  /*1d60*/  DSETP.GE.AND P0, PT, |R14|.reuse, 2.14748364800000000000e+09, PT ;  /* 0x41e000000e00742a */ /* 0x040fe40003f06200 */
[----:B------:R-:W-:Y:S01]  /*1d70*/  DMUL R28, R14, UR4 ;  /* 0x000000040e1c7c28 */ /* 0x000fe20008000000 */
[----:B------:R-:W-:Y:S01]  /*1d80*/  UMOV UR4, 0x54442d18 ;  /* 0x54442d1800047882 */ /* 0x000fe20000000000 */
[----:B------:R-:W-:-:S08]  /*1d90*/  UMOV UR5, 0x3ff921fb ;  /* 0x3ff921fb00057882 */ /* 0x000fd00000000000 */
[----:B------:R-:W0:Y:S08]  /*1da0*/  F2I.F64 R28, R28 ;  /* 0x0000001c001c7311 */ /* 0x000e300000301100 */
[----:B0-----:R-:W0:Y:S02]  /*1db0*/  I2F.F64 R32, R28 ;  /* 0x0000001c00207312 */ /* 0x001e240000201c00 */
[----:B0-----:R-:W-:Y:S01]  /*1dc0*/  DFMA R12, R32, -UR4, R14 ;  /* 0x80000004200c7c2b */ /* 0x001fe2000800000e */
[----:B------:R-:W-:Y:S01]  /*1dd0*/  UMOV UR4, 0x33145c00 ;  /* 0x33145c0000047882 */ /* 0x000fe20000000000 */
[----:B------:R-:W-:-:S06]  /*1de0*/  UMOV UR5, 0x3c91a626 ;  /* 0x3c91a62600057882 */ /* 0x000fcc0000000000 */
[----:B------:R-:W-:Y:S01]  /*1df0*/  DFMA R12, R32, -UR4, R12 ;  /* 0x80000004200c7c2b */ /* 0x000fe2000800000c */
[----:B------:R-:W-:Y:S01]  /*1e00*/  UMOV UR4, 0x252049c0 ;  /* 0x252049c000047882 */ /* 0x000fe20000000000 */
[----:B------:R-:W-:-:S06]  /*1e10*/  UMOV UR5, 0x397b839a ;  /* 0x397b839a00057882 */ /* 0x000fcc0000000000 */
[----:B------:R-:W-:Y:S01]  /*1e20*/  DFMA R32, R32, -UR4, R12 ;  /* 0x8000000420207c2b */ /* 0x000fe2000800000c */
[----:B------:R-:W-:Y:S10]  /*1e30*/  @!P0 BRA `(.L_x_17) ;  /* 0x00000000001c8947 */ /* 0x000ff40003800000 */
[----:B------:R-:W-:Y:S01]  /*1e40*/  IMAD.MOV.U32 R12, RZ, RZ, R14 ;  /* 0x000000ffff0c7224 */ /* 0x000fe200078e000e */
[----:B------:R-:W-:Y:S01]  /*1e50*/  MOV R32, 0x1e80 ;  /* 0x00001e8000207802 */ /* 0x000fe20000000f00 */
[----:B------:R-:W-:-:S07]  /*1e60*/  IMAD.MOV.U32 R33, RZ, RZ, R15 ;  /* 0x000000ffff217224 */ /* 0x000fce00078e000f */
[----:B-----5:R-:W-:Y:S05]  /*1e70*/  CALL.REL.NOINC `($_Z12CIEDE2000NewPfS_Pdi$__internal_trig_reduction_slowpathd) ;  /* 0x0000003400b47944 */ /* 0x020fea0003c00000 */
[----:B------:R-:W-:Y:S02]  /*1e80*/  IMAD.MOV.U32 R28, RZ, RZ, R34 ;  /* 0x000000ffff1c7224 */ /* 0x000fe400078e0022 */
[----:B------:R-:W-:Y:S02]  /*1e90*/  IMAD.MOV.U32 R32, RZ, RZ, R12 ;  /* 0x000000ffff207224 */ /* 0x000fe400078e000c */
[----:B------:R-:W-:-:S07]  /*1ea0*/  IMAD.MOV.U32 R33, RZ, RZ, R13 ;  /* 0x000000ffff217224 */ /* 0x000fce00078e000d */
.L_x_17:
[----:B------:R-:W-:-:S05]  /*1eb0*/  IMAD.SHL.U32 R12, R28, 0x40, RZ ;  /* 0x000000401c0c7824 */ /* 0x000fca00078e00ff */
[----:B------:R-:W-:-:S04]  /*1ec0*/  LOP3.LUT R12, R12, 0x40, RZ, 0xc0, !PT ;  /* 0x000000400c0c7812 */ /* 0x000fc800078ec0ff */
[----:B------:R-:W-:-:S05]  /*1ed0*/  IADD3 R36, P0, PT, R12, UR16, RZ ;  /* 0x000000100c247c10 */ /* 0x000fca000ff1e0ff */
[----:B------:R-:W-:-:S05]  /*1ee0*/  IMAD.X R37, RZ, RZ, UR17, P0 ;  /* 0x00000011ff257e24 */ /* 0x000fca00080e06ff */
[----:B------:R-:W2:Y:S04]  /*1ef0*/  LDG.E.128.CONSTANT R12, desc[UR12][R36.64] ;  /* 0x0000000c240c7981 */ /* 0x000ea8000c1e9d00 */
[----:B------:R-:W3:Y:S04]  /*1f00*/  LDG.E.128.CONSTANT R16, desc[UR12][R36.64+0x10] ;  /* 0x0000100c24107981 */ /* 0x000ee8000c1e9d00 */
[----:B------:R-:W4:Y:S01]  /*1f10*/  LDG.E.128.CONSTANT R20, desc[UR12][R36.64+0x20] ;  /* 0x0000200c24147981 */ /* 0x000f22000c1e9d00 */
[C---:B------:R-:W-:Y:S01]  /*1f20*/  LOP3.LUT R26, R28.reuse, 0x1, RZ, 0xc0, !PT ;  /* 0x000000011c1a7812 */ /* 0x040fe200078ec0ff */
[----:B------:R-:W-:Y:S01]  /*1f30*/  IMAD.MOV.U32 R38, RZ, RZ, 0x20fd8164 ;  /* 0x20fd8164ff267424 */ /* 0x000fe200078e00ff */
[----:B------:R-:W-:Y:S01]  /*1f40*/  DMUL R34, R32, R32 ;  /* 0x0000002020227228 */ /* 0x000fe20000000000 */
[----:B------:R-:W-:-:S02]  /*1f50*/  LOP3.LUT P1, RZ, R28, 0x2, RZ, 0xc0, !PT ;  /* 0x000000021cff7812 */ /* 0x000fc4000782c0ff */
[----:B------:R-:W-:Y:S01]  /*1f60*/  ISETP.NE.U32.AND P0, PT, R26, 0x1, PT ;  /* 0x000000011a00780c */ /* 0x000fe20003f05070 */
[----:B------:R-:W-:-:S03]  /*1f70*/  IMAD.MOV.U32 R26, RZ, RZ, 0x3da8ff83 ;  /* 0x3da8ff83ff1a7424 */ /* 0x000fc600078e00ff */
[----:B------:R-:W-:Y:S02]  /*1f80*/  FSEL R38, R38, -8.06006814911005101289e+34, !P0 ;  /* 0xf9785eba26267808 */ /* 0x000fe40004000000 */
[----:B------:R-:W-:Y:S01]  /*1f90*/  FSEL R39, -R26, 0.11223486810922622681, !P0 ;  /* 0x3de5db651a277808 */ /* 0x000fe20004000100 */
[----:B------:R-:W-:-:S05]  /*1fa0*/  DMUL R26, R8, R24 ;  /* 0x00000018081a7228 */ /* 0x000fca0000000000 */
[----:B--2---:R-:W-:Y:S01]  /*1fb0*/  DFMA R38, R34, R38, R12 ;  /* 0x000000262226722b */ /* 0x004fe2000000000c */
[----:B------:R-:W0:Y:S04]  /*1fc0*/  MUFU.RSQ64H R13, R27 ;  /* 0x0000001b000d7308 */ /* 0x000e280000001c00 */
[----:B------:R-:W-:-:S03]  /*1fd0*/  VIADD R12, R27, 0xfcb00000 ;  /* 0xfcb000001b0c7836 */ /* 0x000fc60000000000 */
[----:B------:R-:W-:Y:S02]  /*1fe0*/  DFMA R14, R34, R38, R14 ;  /* 0x00000026220e722b */ /* 0x000fe4000000000e */
[----:B------:R-:W-:-:S06]  /*1ff0*/  ISETP.GE.U32.AND P2, PT, R12, 0x7ca00000, PT ;  /* 0x7ca000000c00780c */ /* 0x000fcc0003f46070 */
[----:B---3--:R-:W-:Y:S02]  /*2000*/  DFMA R14, R34, R14, R16 ;  /* 0x0000000e220e722b */ /* 0x008fe40000000010 */
[----:B0-----:R-:W-:-:S06]  /*2010*/  DMUL R16, R12, R12 ;  /* 0x0000000c0c107228 */ /* 0x001fcc0000000000 */
[----:B------:R-:W-:Y:S01]  /*2020*/  DFMA R14, R34, R14, R18 ;  /* 0x0000000e220e722b */ /* 0x000fe20000000012 */
[----:B------:R-:W-:Y:S01]  /*2030*/  IMAD.MOV.U32 R18, RZ, RZ, 0x0 ;  /* 0x00000000ff127424 */ /* 0x000fe200078e00ff */
[----:B------:R-:W-:Y:S01]  /*2040*/  DFMA R16, R26, -R16, 1 ;  /* 0x3ff000001a10742b */ /* 0x000fe20000000810 */
[----:B------:R-:W-:-:S05]  /*2050*/  IMAD.MOV.U32 R19, RZ, RZ, 0x3fd80000 ;  /* 0x3fd80000ff137424 */ /* 0x000fca00078e00ff */
[----:B----4-:R-:W-:Y:S02]  /*2060*/  DFMA R14, R34, R14, R20 ;  /* 0x0000000e220e722b */ /* 0x010fe40000000014 */
[----:B------:R-:W-:Y:S02]  /*2070*/  DFMA R18, R16, R18, 0.5 ;  /* 0x3fe000001012742b */ /* 0x000fe40000000012 */
[----:B------:R-:W-:-:S04]  /*2080*/  DMUL R16, R12, R16 ;  /* 0x000000100c107228 */ /* 0x000fc80000000000 */
[----:B------:R-:W-:-:S04]  /*2090*/  DFMA R14, R34, R14, R22 ;  /* 0x0000000e220e722b */ /* 0x000fc80000000016 */
[----:B------:R-:W-:-:S04]  /*20a0*/  DFMA R16, R18, R16, R12 ;  /* 0x000000101210722b */ /* 0x000fc8000000000c */
[----:B------:R-:W-:Y:S02]  /*20b0*/  DFMA R32, R14, R32, R32 ;  /* 0x000000200e20722b */ /* 0x000fe40000000020 */
[----:B------:R-:W-:Y:S02]  /*20c0*/  DFMA R34, R34, R14, 1 ;  /* 0x3ff000002222742b */ /* 0x000fe4000000000e */
[----:B------:R-:W-:Y:S02]  /*20d0*/  DMUL R14, R26, R16 ;  /* 0x000000101a0e7228 */ /* 0x000fe40000000000 */
[----:B------:R-:W-:Y:S02]  /*20e0*/  VIADD R21, R17, 0xfff00000 ;  /* 0xfff0000011157836 */ /* 0x000fe40000000000 */
[----:B------:R-:W-:-:S04]  /*20f0*/  IMAD.MOV.U32 R20, RZ, RZ, R16 ;  /* 0x000000ffff147224 */ /* 0x000fc800078e0010 */
[----:B------:R-:W-:Y:S01]  /*2100*/  FSEL R34, R34, R32, !P0 ;  /* 0x0000002022227208 */ /* 0x000fe20004000000 */
[----:B------:R-:W-:Y:S01]  /*2110*/  DFMA R22, R14, -R14, R26 ;  /* 0x8000000e0e16722b */ /* 0x000fe2000000001a */
[----:B------:R-:W-:Y:S01]  /*2120*/  FSEL R35, R35, R33, !P0 ;  /* 0x0000002123237208 */ /* 0x000fe20004000000 */
[----:B------:R-:W-:-:S05]  /*2130*/  DSETP.NEU.AND P0, PT, R26, RZ, PT ;  /* 0x000000ff1a00722a */ /* 0x000fca0003f0d000 */
[----:B------:R-:W-:Y:S02]  /*2140*/  DADD R32, RZ, -R34 ;  /* 0x00000000ff207229 */ /* 0x000fe40000000822 */
[----:B------:R-:W-:-:S08]  /*2150*/  DFMA R18, R22, R20, R14 ;  /* 0x000000141612722b */ /* 0x000fd0000000000e */
[----:B------:R-:W-:Y:S02]  /*2160*/  FSEL R28, R34, R32, !P1 ;  /* 0x00000020221c7208 */ /* 0x000fe40004800000 */
[----:B------:R-:W-:Y:S01]  /*2170*/  FSEL R29, R35, R33, !P1 ;  /* 0x00000021231d7208 */ /* 0x000fe20004800000 */
[----:B------:R-:W-:Y:S06]  /*2180*/  @!P2 BRA `(.L_x_18) ;  /* 0x000000000028a947 */ /* 0x000fec0003800000 */
[----:B------:R-:W-:Y:S01]  /*2190*/  MOV R20, R16 ;  /* 0x0000001000147202 */ /* 0x000fe20000000f00 */
[----:B------:R-:W-:Y:S01]  /*21a0*/  IMAD.MOV.U32 R16, RZ, RZ, R22 ;  /* 0x000000ffff107224 */ /* 0x000fe200078e0016 */
[----:B------:R-:W-:Y:S01]  /*21b0*/  MOV R22, 0x2210 ;  /* 0x0000221000167802 */ /* 0x000fe20000000f00 */
[----:B------:R-:W-:Y:S02]  /*21c0*/  IMAD.MOV.U32 R18, RZ, RZ, R26 ;  /* 0x000000ffff127224 */ /* 0x000fe400078e001a */
[----:B------:R-:W-:Y:S02]  /*21d0*/  IMAD.MOV.U32 R19, RZ, RZ, R27 ;  /* 0x000000ffff137224 */ /* 0x000fe400078e001b */
[----:B------:R-:W-:Y:S02]  /*21e0*/  IMAD.MOV.U32 R17, RZ, RZ, R23 ;  /* 0x000000ffff117224 */ /* 0x000fe400078e0017 */
[----:B------:R-:W-:-:S07]  /*21f0*/  IMAD.MOV.U32 R13, RZ, RZ, R21 ;  /* 0x000000ffff0d7224 */ /* 0x000fce00078e0015 */
[----:B-----5:R-:W-:Y:S05]  /*2200*/  CALL.REL.NOINC `($__internal_1_$__cuda_sm20_dsqrt_rn_f64_mediumpath_v1) ;  /* 0x0000003000387944 */ /* 0x020fea0003c00000 */
[----:B------:R-:W-:Y:S02]  /*2210*/  IMAD.MOV.U32 R18, RZ, RZ, R12 ;  /* 0x000000ffff127224 */ /* 0x000fe400078e000c */
[----:B------:R-:W-:-:S07]  /*2220*/  IMAD.MOV.U32 R19, RZ, RZ, R13 ;  /* 0x000000ffff137224 */ /* 0x000fce00078e000d */
.L_x_18:
[----:B------:R-:W-:Y:S01]  /*2230*/  UMOV UR4, 0x382d7365 ;  /* 0x382d736500047882 */ /* 0x000fe20000000000 */
[----:B------:R-:W-:Y:S01]  /*2240*/  UMOV UR5, 0x3fe0c152 ;  /* 0x3fe0c15200057882 */ /* 0x000fe20000000000 */
[----:B------:R-:W-:Y:S01]  /*2250*/  DADD R26, R30, R10 ;  /* 0x000000001e1a7229 */ /* 0x000fe2000000000a */
[----:B------:R-:W-:Y:S10]  /*2260*/  @!P0 BRA `(.L_x_19) ;  /* 0x00000000003c8947 */ /* 0x000ff40003800000 */
[----:B------:R-:W-:Y:S01]  /*2270*/  DADD R10, -R30, R10 ;  /* 0x000000001e0a7229 */ /* 0x000fe2000000010a */
[----:B------:R-:W-:Y:S01]  /*2280*/  UMOV UR6, 0x54442d18 ;  /* 0x54442d1800067882 */ /* 0x000fe20000000000 */
[----:B------:R-:W-:-:S06]  /*2290*/  UMOV UR7, 0x400921fb ;  /* 0x400921fb00077882 */ /* 0x000fcc0000000000 */
[----:B------:R-:W-:-:S14]  /*22a0*/  DSETP.GTU.AND P0, PT, |R10|, UR6, PT ;  /* 0x000000060a007e2a */ /* 0x000fdc000bf0c200 */
[----:B------:R-:W-:Y:S01]  /*22b0*/  @!P0 DMUL R26, R26, 0.5 ;  /* 0x3fe000001a1a8828 */ /* 0x000fe20000000000 */
[----:B------:R-:W-:Y:S10]  /*22c0*/  @!P0 BRA `(.L_x_19) ;  /* 0x0000000000248947 */ /* 0x000ff40003800000 */
[----:B------:R-:W-:Y:S01]  /*22d0*/  UMOV UR6, 0x54442d18 ;  /* 0x54442d1800067882 */ /* 0x000fe20000000000 */
[----:B------:R-:W-:Y:S02]  /*22e0*/  UMOV UR7, 0x401921fb ;  /* 0x401921fb00077882 */ /* 0x000fe40000000000 */
[----:B------:R-:W-:-:S14]  /*22f0*/  DSETP.GEU.AND P0, PT, R26, UR6, PT ;  /* 0x000000061a007e2a */ /* 0x000fdc000bf0e000 */
[----:B------:R-:W-:-:S08]  /*2300*/  @!P0 DADD R10, R26, UR6 ;  /* 0x000000061a0a8e29 */ /* 0x000fd00008000000 */
[----:B------:R-:W-:Y:S01]  /*2310*/  @!P0 DMUL R26, R10, 0.5 ;  /* 0x3fe000000a1a8828 */ /* 0x000fe20000000000 */
[----:B------:R-:W-:Y:S02]  /*2320*/  @P0 IMAD.MOV.U32 R10, RZ, RZ, 0x54442d18 ;  /* 0x54442d18ff0a0424 */ /* 0x000fe400078e00ff */
[----:B------:R-:W-:-:S06]  /*2330*/  @P0 IMAD.MOV.U32 R11, RZ, RZ, 0x401921fb ;  /* 0x401921fbff0b0424 */ /* 0x000fcc00078e00ff */
[----:B------:R-:W-:-:S08]  /*2340*/  @P0 DADD R10, R26, -R10 ;  /* 0x000000001a0a0229 */ /* 0x000fd0000000080a */
[----:B------:R-:W-:-:S11]  /*2350*/  @P0 DMUL R26, R10, 0.5 ;  /* 0x3fe000000a1a0828 */ /* 0x000fd60000000000 */
.L_x_19:
[----:B------:R-:W-:Y:S02]  /*2360*/  DADD R32, R26, -UR4 ;  /* 0x800000041a207e29 */ /* 0x000fe40008000000 */
[----:B------:R-:W-:-:S06]  /*2370*/  DADD R10, R18, R18 ;  /* 0x00000000120a7229 */ /* 0x000fcc0000000012 */
[----:B------:R-:W-:Y:S02]  /*2380*/  DSETP.NEU.AND P0, PT, |R32|, +INF , PT ;  /* 0x7ff000002000742a */ /* 0x000fe40003f0d200 */
[----:B------:R-:W-:-:S12]  /*2390*/  DMUL R10, R10, R28 ;  /* 0x0000001c0a0a7228 */ /* 0x000fd80000000000 */
[----:B------:R-:W-:Y:S01]  /*23a0*/  @!P0 DMUL R28, RZ, R32 ;  /* 0x00000020ff1c8228 */ /* 0x000fe20000000000 */
[----:B------:R-:W-:Y:S01]  /*23b0*/  @!P0 IMAD.MOV.U32 R30, RZ, RZ, 0x1 ;  /* 0x00000001ff1e8424 */ /* 0x000fe200078e00ff */
[----:B------:R-:W-:Y:S09]  /*23c0*/  @!P0 BRA `(.L_x_20) ;  /* 0x00000000005c8947 */ /* 0x000ff20003800000 */
[----:B------:R-:W-:Y:S01]  /*23d0*/  UMOV UR4, 0x6dc9c883 ;  /* 0x6dc9c88300047882 */ /* 0x000fe20000000000 */
[----:B------:R-:W-:Y:S01]  /*23e0*/  UMOV UR5, 0x3fe45f30 ;  /* 0x3fe45f3000057882 */ /* 0x000fe20000000000 */
[C---:B------:R-:W-:Y:S02]  /*23f0*/  DSETP.GE.AND P0, PT, |R32|.reuse, 2.14748364800000000000e+09, PT ;  /* 0x41e000002000742a */ /* 0x040fe40003f06200 */
[----:B------:R-:W-:Y:S01]  /*2400*/  DMUL R12, R32, UR4 ;  /* 0x00000004200c7c28 */ /* 0x000fe20008000000 */
[----:B------:R-:W-:Y:S01]  /*2410*/  UMOV UR4, 0x54442d18 ;  /* 0x54442d1800047882 */ /* 0x000fe20000000000 */
[----:B------:R-:W-:-:S04]  /*2420*/  UMOV UR5, 0x3ff921fb ;  /* 0x3ff921fb00057882 */ /* 0x000fc80000000000 */
        /* <DEDUP_REMOVED lines=11> */
[----:B------:R-:W-:-:S07]  /*24e0*/  MOV R32, 0x2500 ;  /* 0x0000250000207802 */ /* 0x000fce0000000f00 */
[----:B-----5:R-:W-:Y:S05]  /*24f0*/  CALL.REL.NOINC `($_Z12CIEDE2000NewPfS_Pdi$__internal_trig_reduction_slowpathd) ;  /* 0x0000003000147944 */ /* 0x020fea0003c00000 */
[----:B------:R-:W-:Y:S02]  /*2500*/  IMAD.MOV.U32 R30, RZ, RZ, R34 ;  /* 0x000000ffff1e7224 */ /* 0x000fe400078e0022 */
[----:B------:R-:W-:Y:S02]  /*2510*/  IMAD.MOV.U32 R28, RZ, RZ, R12 ;  /* 0x000000ffff1c7224 */ /* 0x000fe400078e000c */
[----:B------:R-:W-:-:S07]  /*2520*/  IMAD.MOV.U32 R29, RZ, RZ, R13 ;  /* 0x000000ffff1d7224 */ /* 0x000fce00078e000d */
.L_x_21:
[----:B------:R-:W-:-:S07]  /*2530*/  VIADD R30, R30, 0x1 ;  /* 0x000000011e1e7836 */ /* 0x000fce0000000000 */
.L_x_20:
[----:B------:R-:W-:-:S04]  /*2540*/  SHF.L.U32 R12, R30, 0x6, RZ ;  /* 0x000000061e0c7819 */ /* 0x000fc800000006ff */
[----:B------:R-:W-:-:S04]  /*2550*/  LOP3.LUT R12, R12, 0x40, RZ, 0xc0, !PT ;  /* 0x000000400c0c7812 */ /* 0x000fc800078ec0ff */
[----:B------:R-:W-:-:S05]  /*2560*/  IADD3 R34, P0, PT, R12, UR16, RZ ;  /* 0x000000100c227c10 */ /* 0x000fca000ff1e0ff */
[----:B------:R-:W-:-:S05]  /*2570*/  IMAD.X R35, RZ, RZ, UR17, P0 ;  /* 0x00000011ff237e24 */ /* 0x000fca00080e06ff */
[----:B------:R-:W2:Y:S04]  /*2580*/  LDG.E.128.CONSTANT R12, desc[UR12][R34.64] ;  /* 0x0000000c220c7981 */ /* 0x000ea8000c1e9d00 */
[----:B------:R-:W3:Y:S04]  /*2590*/  LDG.E.128.CONSTANT R16, desc[UR12][R34.64+0x10] ;  /* 0x0000100c22107981 */ /* 0x000ee8000c1e9d00 */
[----:B------:R-:W4:Y:S01]  /*25a0*/  LDG.E.128.CONSTANT R20, desc[UR12][R34.64+0x20] ;  /* 0x0000200c22147981 */ /* 0x000f22000c1e9d00 */
[----:B------:R-:W-:Y:S01]  /*25b0*/  LOP3.LUT R31, R30, 0x1, RZ, 0xc0, !PT ;  /* 0x000000011e1f7812 */ /* 0x000fe200078ec0ff */
[----:B------:R-:W-:Y:S01]  /*25c0*/  IMAD.MOV.U32 R36, RZ, RZ, 0x20fd8164 ;  /* 0x20fd8164ff247424 */ /* 0x000fe200078e00ff */
[----:B------:R-:W-:-:S02]  /*25d0*/  DMUL R32, R28, R28 ;  /* 0x0000001c1c207228 */ /* 0x000fc40000000000 */
[----:B------:R-:W-:Y:S01]  /*25e0*/  ISETP.NE.U32.AND P0, PT, R31, 0x1, PT ;  /* 0x000000011f00780c */ /* 0x000fe20003f05070 */
[----:B------:R-:W-:-:S03]  /*25f0*/  IMAD.MOV.U32 R31, RZ, RZ, 0x3da8ff83 ;  /* 0x3da8ff83ff1f7424 */ /* 0x000fc600078e00ff */
[----:B------:R-:W-:Y:S02]  /*2600*/  FSEL R36, R36, -8.06006814911005101289e+34, !P0 ;  /* 0xf9785eba24247808 */ /* 0x000fe40004000000 */
[----:B------:R-:W-:-:S06]  /*2610*/  FSEL R37, -R31, 0.11223486810922622681, !P0 ;  /* 0x3de5db651f257808 */ /* 0x000fcc0004000100 */
[----:B--2---:R-:W-:-:S08]  /*2620*/  DFMA R12, R32, R36, R12 ;  /* 0x00000024200c722b */ /* 0x004fd0000000000c */
[----:B------:R-:W-:-:S08]  /*2630*/  DFMA R12, R32, R12, R14 ;  /* 0x0000000c200c722b */ /* 0x000fd0000000000e */
[----:B---3--:R-:W-:-:S08]  /*2640*/  DFMA R12, R32, R12, R16 ;  /* 0x0000000c200c722b */ /* 0x008fd00000000010 */
[----:B------:R-:W-:-:S08]  /*2650*/  DFMA R12, R32, R12, R18 ;  /* 0x0000000c200c722b */ /* 0x000fd00000000012 */
[----:B----4-:R-:W-:-:S08]  /*2660*/  DFMA R12, R32, R12, R20 ;  /* 0x0000000c200c722b */ /* 0x010fd00000000014 */
[----:B------:R-:W-:-:S08]  /*2670*/  DFMA R12, R32, R12, R22 ;  /* 0x0000000c200c722b */ /* 0x000fd00000000016 */
[----:B------:R-:W-:Y:S02]  /*2680*/  DFMA R28, R12, R28, R28 ;  /* 0x0000001c0c1c722b */ /* 0x000fe4000000001c */
[----:B------:R-:W-:Y:S02]  /*2690*/  DFMA R32, R32, R12, 1 ;  /* 0x3ff000002020742b */ /* 0x000fe4000000000c */
[----:B------:R-:W-:-:S08]  /*26a0*/  DADD R12, R26, R26 ;  /* 0x000000001a0c7229 */ /* 0x000fd0000000001a */
[----:B------:R-:W-:Y:S01]  /*26b0*/  DSETP.NEU.AND P1, PT, |R12|, +INF , PT ;  /* 0x7ff000000c00742a */ /* 0x000fe20003f2d200 */
[----:B------:R-:W-:Y:S02]  /*26c0*/  FSEL R16, R32, R28, !P0 ;  /* 0x0000001c20107208 */ /* 0x000fe40004000000 */
[----:B------:R-:W-:Y:S02]  /*26d0*/  FSEL R17, R33, R29, !P0 ;  /* 0x0000001d21117208 */ /* 0x000fe40004000000 */
[----:B------:R-:W-:-:S04]  /*26e0*/  LOP3.LUT P0, RZ, R30, 0x2, RZ, 0xc0, !PT ;  /* 0x000000021eff7812 */ /* 0x000fc8000780c0ff */
[----:B------:R-:W-:-:S05]  /*26f0*/  DADD R14, RZ, -R16 ;  /* 0x00000000ff0e7229 */ /* 0x000fca0000000810 */
[----:B------:R-:W-:Y:S01]  /*2700*/  @!P1 DMUL R30, RZ, R12 ;  /* 0x0000000cff1e9228 */ /* 0x000fe20000000000 */
[----:B------:R-:W-:-:S04]  /*2710*/  @!P1 IMAD.MOV.U32 R32, RZ, RZ, 0x1 ;  /* 0x00000001ff209424 */ /* 0x000fc800078e00ff */
[----:B------:R-:W-:Y:S02]  /*2720*/  FSEL R28, R16, R14, !P0 ;  /* 0x0000000e101c7208 */ /* 0x000fe40004000000 */
[----:B------:R-:W-:Y:S01]  /*2730*/  FSEL R29, R17, R15, !P0 ;  /* 0x0000000f111d7208 */ /* 0x000fe20004000000 */
[----:B------:R-:W-:Y:S06]  /*2740*/  @!P1 BRA `(.L_x_22) ;  /* 0x00000000005c9947 */ /* 0x000fec0003800000 */
        /* <DEDUP_REMOVED lines=22> */
.L_x_23:
[----:B------:R-:W-:-:S07]  /*28b0*/  VIADD R32, R14, 0x1 ;  /* 0x000000010e207836 */ /* 0x000fce0000000000 */
.L_x_22:
[----:B------:R-:W-:-:S05]  /*28c0*/  IMAD.SHL.U32 R12, R32, 0x40, RZ ;  /* 0x00000040200c7824 */ /* 0x000fca00078e00ff */
        /* <DEDUP_REMOVED lines=8> */
[----:B------:R-:W-:Y:S01]  /*2950*/  DMUL R34, R30, R30 ;  /* 0x0000001e1e227228 */ /* 0x000fe20000000000 */
[----:B------:R-:W-:Y:S01]  /*2960*/  UMOV UR4, 0x0 ;  /* 0x0000000000047882 */ /* 0x000fe20000000000 */
[----:B------:R-:W-:Y:S01]  /*2970*/  ISETP.NE.U32.AND P0, PT, R33, 0x1, PT ;  /* 0x000000012100780c */ /* 0x000fe20003f05070 */
[----:B------:R-:W-:Y:S01]  /*2980*/  IMAD.MOV.U32 R33, RZ, RZ, 0x3da8ff83 ;  /* 0x3da8ff83ff217424 */ /* 0x000fe200078e00ff */
[----:B------:R-:W-:-:S02]  /*2990*/  UMOV UR5, 0x40080000 ;  /* 0x4008000000057882 */ /* 0x000fc40000000000 */
[----:B------:R-:W-:Y:S02]  /*29a0*/  FSEL R38, R38, -8.06006814911005101289e+34, !P0 ;  /* 0xf9785eba26267808 */ /* 0x000fe40004000000 */
[----:B------:R-:W-:-:S06]  /*29b0*/  FSEL R39, -R33, 0.11223486810922622681, !P0 ;  /* 0x3de5db6521277808 */ /* 0x000fcc0004000100 */
[----:B--2---:R-:W-:-:S08]  /*29c0*/  DFMA R12, R34, R38, R12 ;  /* 0x00000026220c722b */ /* 0x004fd0000000000c */
[----:B------:R-:W-:-:S08]  /*29d0*/  DFMA R12, R34, R12, R14 ;  /* 0x0000000c220c722b */ /* 0x000fd0000000000e */
[----:B---3--:R-:W-:-:S08]  /*29e0*/  DFMA R12, R34, R12, R16 ;  /* 0x0000000c220c722b */ /* 0x008fd00000000010 */
[----:B------:R-:W-:Y:S01]  /*29f0*/  DFMA R12, R34, R12, R18 ;  /* 0x0000000c220c722b */ /* 0x000fe20000000012 */
[----:B------:R-:W-:Y:S01]  /*2a00*/  MOV R18, 0x5c28f5c3 ;  /* 0x5c28f5c300127802 */ /* 0x000fe20000000f00 */
[----:B------:R-:W-:-:S06]  /*2a10*/  IMAD.MOV.U32 R19, RZ, RZ, 0x3fc5c28f ;  /* 0x3fc5c28fff137424 */ /* 0x000fcc00078e00ff */
[----:B----4-:R-:W-:Y:S02]  /*2a20*/  DFMA R12, R34, R12, R20 ;  /* 0x0000000c220c722b */ /* 0x010fe40000000014 */
[----:B------:R-:W-:-:S06]  /*2a30*/  DFMA R28, R28, -R18, 1 ;  /* 0x3ff000001c1c742b */ /* 0x000fcc0000000812 */
[----:B------:R-:W-:-:S08]  /*2a40*/  DFMA R12, R34, R12, R22 ;  /* 0x0000000c220c722b */ /* 0x000fd00000000016 */
[----:B------:R-:W-:Y:S02]  /*2a50*/  DFMA R30, R12, R30, R30 ;  /* 0x0000001e0c1e722b */ /* 0x000fe4000000001e */
[----:B------:R-:W-:Y:S01]  /*2a60*/  DFMA R34, R34, R12, 1 ;  /* 0x3ff000002222742b */ /* 0x000fe2000000000c */
[----:B------:R-:W-:Y:S02]  /*2a70*/  IMAD.MOV.U32 R12, RZ, RZ, -0xc84142b ;  /* 0xf37bebd5ff0c7424 */ /* 0x000fe400078e00ff */
[----:B------:R-:W-:-:S07]  /*2a80*/  IMAD.MOV.U32 R13, RZ, RZ, 0x3fbacee9 ;  /* 0x3fbacee9ff0d7424 */ /* 0x000fce00078e00ff */
[----:B------:R-:W-:Y:S01]  /*2a90*/  FSEL R16, R34, R30, !P0 ;  /* 0x0000001e22107208 */ /* 0x000fe20004000000 */
[----:B------:R-:W-:Y:S01]  /*2aa0*/  DFMA R12, R26, UR4, R12 ;  /* 0x000000041a0c7c2b */ /* 0x000fe2000800000c */
[----:B------:R-:W-:Y:S01]  /*2ab0*/  FSEL R17, R35, R31, !P0 ;  /* 0x0000001f23117208 */ /* 0x000fe20004000000 */
[----:B------:R-:W-:Y:S01]  /*2ac0*/  UMOV UR4, 0xeb851eb8 ;  /* 0xeb851eb800047882 */ /* 0x000fe20000000000 */
[----:B------:R-:W-:Y:S01]  /*2ad0*/  LOP3.LUT P0, RZ, R32, 0x2, RZ, 0xc0, !PT ;  /* 0x0000000220ff7812 */ /* 0x000fe2000780c0ff */
[----:B------:R-:W-:-:S03]  /*2ae0*/  UMOV UR5, 0x3fceb851 ;  /* 0x3fceb85100057882 */ /* 0x000fc60000000000 */
[----:B------:R-:W-:Y:S02]  /*2af0*/  DADD R14, RZ, -R16 ;  /* 0x00000000ff0e7229 */ /* 0x000fe40000000810 */
[----:B------:R-:W-:-:S08]  /*2b00*/  DSETP.NEU.AND P1, PT, |R12|, +INF , PT ;  /* 0x7ff000000c00742a */ /* 0x000fd00003f2d200 */
[----:B------:R-:W-:Y:S02]  /*2b10*/  FSEL R14, R16, R14, !P0 ;  /* 0x0000000e100e7208 */ /* 0x000fe40004000000 */
[----:B------:R-:W-:-:S04]  /*2b20*/  FSEL R15, R17, R15, !P0 ;  /* 0x0000000f110f7208 */ /* 0x000fc80004000000 */
[----:B------:R-:W-:Y:S01]  /*2b30*/  @!P1 DMUL R30, RZ, R12 ;  /* 0x0000000cff1e9228 */ /* 0x000fe20000000000 */
[----:B------:R-:W-:Y:S01]  /*2b40*/  @!P1 IMAD.MOV.U32 R32, RZ, RZ, 0x1 ;  /* 0x00000001ff209424 */ /* 0x000fe200078e00ff */
[----:B------:R-:W-:Y:S01]  /*2b50*/  DFMA R28, R14, UR4, R28 ;  /* 0x000000040e1c7c2b */ /* 0x000fe2000800001c */
[----:B------:R-:W-:Y:S10]  /*2b60*/  @!P1 BRA `(.L_x_24) ;  /* 0x00000000005c9947 */ /* 0x000ff40003800000 */
        /* <DEDUP_REMOVED lines=22> */
.L_x_25:
[----:B------:R-:W-:-:S07]  /*2cd0*/  VIADD R32, R14, 0x1 ;  /* 0x000000010e207836 */ /* 0x000fce0000000000 */
.L_x_24:
        /* <DEDUP_REMOVED lines=23> */
[----:B------:R-:W-:Y:S01]  /*2e50*/  DFMA R34, R34, R12, 1 ;  /* 0x3ff000002222742b */ /* 0x000fe2000000000c */
[----:B------:R-:W-:Y:S02]  /*2e60*/  IMAD.MOV.U32 R12, RZ, RZ, -0x7836ad3c ;  /* 0x87c952c4ff0c7424 */ /* 0x000fe400078e00ff */
[----:B------:R-:W-:-:S07]  /*2e70*/  IMAD.MOV.U32 R13, RZ, RZ, 0x3ff197c9 ;  /* 0x3ff197c9ff0d7424 */ /* 0x000fce00078e00ff */
[----:B------:R-:W-:Y:S01]  /*2e80*/  FSEL R16, R34, R30, !P0 ;  /* 0x0000001e22107208 */ /* 0x000fe20004000000 */
[----:B------:R-:W-:Y:S01]  /*2e90*/  DFMA R12, R26, UR4, -R12 ;  /* 0x000000041a0c7c2b */ /* 0x000fe2000800080c */
        /* <DEDUP_REMOVED lines=31> */
[----:B------:R-:W-:Y:S01]  /*3090*/  MOV R14, R34 ;  /* 0x00000022000e7202 */ /* 0x000fe20000000f00 */
[----:B------:R-:W-:Y:S02]  /*30a0*/  IMAD.MOV.U32 R30, RZ, RZ, R12 ;  /* 0x000000ffff1e7224 */ /* 0x000fe400078e000c */
[----:B------:R-:W-:-:S07]  /*30b0*/  IMAD.MOV.U32 R31, RZ, RZ, R13 ;  /* 0x000000ffff1f7224 */ /* 0x000fce00078e000d */
.L_x_27:
[----:B------:R-:W-:-:S07]  /*30c0*/  VIADD R34, R14, 0x1 ;  /* 0x000000010e227836 */ /* 0x000fce0000000000 */
.L_x_26:
[----:B------:R-:W-:-:S05]  /*30d0*/  IMAD.SHL.U32 R12, R34, 0x40, RZ ;  /* 0x00000040220c7824 */ /* 0x000fca00078e00ff */
[----:B------:R-:W-:-:S04]  /*30e0*/  LOP3.LUT R12, R12, 0x40, RZ, 0xc0, !PT ;  /* 0x000000400c0c7812 */ /* 0x000fc800078ec0ff */
[----:B------:R-:W-:-:S05]  /*30f0*/  IADD3 R38, P0, PT, R12, UR16, RZ ;  /* 0x000000100c267c10 */ /* 0x000fca000ff1e0ff */
[----:B------:R-:W-:-:S05]  /*3100*/  IMAD.X R39, RZ, RZ, UR17, P0 ;  /* 0x00000011ff277e24 */ /* 0x000fca00080e06ff */
[----:B------:R-:W2:Y:S04]  /*3110*/  LDG.E.128.CONSTANT R12, desc[UR12][R38.64] ;  /* 0x0000000c260c7981 */ /* 0x000ea8000c1e9d00 */
[----:B------:R-:W3:Y:S04]  /*3120*/  LDG.E.128.CONSTANT R16, desc[UR12][R38.64+0x10] ;  /* 0x0000100c26107981 */ /* 0x000ee8000c1e9d00 */
[----:B------:R0:W4:Y:S01]  /*3130*/  LDG.E.128.CONSTANT R20, desc[UR12][R38.64+0x20] ;  /* 0x0000200c26147981 */ /* 0x000122000c1e9d00 */
[----:B------:R-:W-:Y:S01]  /*3140*/  LOP3.LUT R32, R34, 0x1, RZ, 0xc0, !PT ;  /* 0x0000000122207812 */ /* 0x000fe200078ec0ff */
[----:B------:R-:W-:Y:S01]  /*3150*/  IMAD.MOV.U32 R40, RZ, RZ, 0x20fd8164 ;  /* 0x20fd8164ff287424 */ /* 0x000fe200078e00ff */
[----:B------:R-:W0:Y:S01]  /*3160*/  MUFU.RCP64H R37, -0.1903858184814453125 ;  /* 0xbfc85e9000257908 */ /* 0x000e220000001800 */
[----:B------:R-:W-:Y:S01]  /*3170*/  IMAD.MOV.U32 R35, RZ, RZ, 0x3da8ff83 ;  /* 0x3da8ff83ff237424 */ /* 0x000fe200078e00ff */
[----:B------:R-:W-:Y:S01]  /*3180*/  ISETP.NE.U32.AND P0, PT, R32, 0x1, PT ;  /* 0x000000012000780c */ /* 0x000fe20003f05070 */
[----:B------:R-:W-:Y:S01]  /*3190*/  DMUL R32, R30, R30 ;  /* 0x0000001e1e207228 */ /* 0x000fe20000000000 */
[----:B------:R-:W-:Y:S01]  /*31a0*/  IMAD.MOV.U32 R36, RZ, RZ, 0x1 ;  /* 0x00000001ff247424 */ /* 0x000fe200078e00ff */
[----:B------:R-:W-:Y:S01]  /*31b0*/  UMOV UR4, 0xe05ebee4 ;  /* 0xe05ebee400047882 */ /* 0x000fe20000000000 */
[----:B------:R-:W-:Y:S01]  /*31c0*/  FSEL R40, R40, -8.06006814911005101289e+34, !P0 ;  /* 0xf9785eba28287808 */ /* 0x000fe20004000000 */
[----:B------:R-:W-:Y:S01]  /*31d0*/  UMOV UR5, 0x401332d8 ;  /* 0x401332d800057882 */ /* 0x000fe20000000000 */
[----:B------:R-:W-:-:S06]  /*31e0*/  FSEL R41, -R35, 0.11223486810922622681, !P0 ;  /* 0x3de5db6523297808 */ /* 0x000fcc0004000100 */
[----:B--2---:R-:W-:Y:S01]  /*31f0*/  DFMA R40, R32, R40, R12 ;  /* 0x000000282028722b */ /* 0x004fe2000000000c */
[----:B------:R-:W-:Y:S02]  /*3200*/  IMAD.MOV.U32 R12, RZ, RZ, -0x6c11ef46 ;  /* 0x93ee10baff0c7424 */ /* 0x000fe400078e00ff */
[----:B------:R-:W-:-:S05]  /*3210*/  IMAD.MOV.U32 R13, RZ, RZ, 0x3fc85e90 ;  /* 0x3fc85e90ff0d7424 */ /* 0x000fca00078e00ff */
[----:B------:R-:W-:Y:S02]  /*3220*/  DFMA R14, R32, R40, R14 ;  /* 0x00000028200e722b */ /* 0x000fe4000000000e */
[----:B0-----:R-:W-:-:S06]  /*3230*/  DFMA R38, R36, R12, 1 ;  /* 0x3ff000002426742b */ /* 0x001fcc000000000c */
[----:B---3--:R-:W-:Y:S02]  /*3240*/  DFMA R14, R32, R14, R16 ;  /* 0x0000000e200e722b */ /* 0x008fe40000000010 */
[----:B------:R-:W-:Y:S02]  /*3250*/  DFMA R38, R38, R38, R38 ;  /* 0x000000262626722b */ /* 0x000fe40000000026 */
[----:B------:R-:W-:Y:S01]  /*3260*/  DADD R16, R26, -UR4 ;  /* 0x800000041a107e29 */ /* 0x000fe20008000000 */
[----:B------:R-:W-:Y:S01]  /*3270*/  UMOV UR4, 0x9999999a ;  /* 0x9999999a00047882 */ /* 0x000fe20000000000 */
[----:B------:R-:W-:Y:S02]  /*3280*/  UMOV UR5, 0x3fc99999 ;  /* 0x3fc9999900057882 */ /* 0x000fe40000000000 */
[----:B------:R-:W-:Y:S02]  /*3290*/  DFMA R14, R32, R14, R18 ;  /* 0x0000000e200e722b */ /* 0x000fe40000000012 */
[----:B------:R-:W-:-:S02]  /*32a0*/  DFMA R36, R36, R38, R36 ;  /* 0x000000262424722b */ /* 0x000fc40000000024 */
[----:B------:R-:W-:-:S04]  /*32b0*/  DMUL R16, R16, R16 ;  /* 0x0000001010107228 */ /* 0x000fc80000000000 */
[----:B----4-:R-:W-:Y:S02]  /*32c0*/  DFMA R20, R32, R14, R20 ;  /* 0x0000000e2014722b */ /* 0x010fe40000000014 */
[----:B------:R-:W-:-:S04]  /*32d0*/  DFMA R18, R36, R12, 1 ;  /* 0x3ff000002412742b */ /* 0x000fc8000000000c */
[----:B------:R-:W-:Y:S02]  /*32e0*/  FSETP.GEU.AND P1, PT, |R17|, 6.5827683646048100446e-37, PT ;  /* 0x036000001100780b */ /* 0x000fe40003f2e200 */
[----:B------:R-:W-:Y:S02]  /*32f0*/  DFMA R20, R32, R20, R22 ;  /* 0x000000142014722b */ /* 0x000fe40000000016 */
[----:B------:R-:W-:-:S06]  /*3300*/  DFMA R14, R36, R18, R36 ;  /* 0x00000012240e722b */ /* 0x000fcc0000000024 */
[----:B------:R-:W-:Y:S02]  /*3310*/  DFMA R30, R20, R30, R30 ;  /* 0x0000001e141e722b */ /* 0x000fe4000000001e */
[----:B------:R-:W-:Y:S02]  /*3320*/  DMUL R18, R16, R14 ;  /* 0x0000000e10127228 */ /* 0x000fe40000000000 */
[----:B------:R-:W-:-:S06]  /*3330*/  DFMA R20, R32, R20, 1 ;  /* 0x3ff000002014742b */ /* 0x000fcc0000000014 */
[----:B------:R-:W-:-:S04]  /*3340*/  DFMA R12, R18, R12, R16 ;  /* 0x0000000c120c722b */ /* 0x000fc80000000010 */
[----:B------:R-:W-:Y:S02]  /*3350*/  FSEL R20, R20, R30, !P0 ;  /* 0x0000001e14147208 */ /* 0x000fe40004000000 */
[----:B------:R-:W-:Y:S02]  /*3360*/  FSEL R21, R21, R31, !P0 ;  /* 0x0000001f15157208 */ /* 0x000fe40004000000 */
[----:B------:R-:W-:Y:S01]  /*3370*/  DFMA R14, R14, R12, R18 ;  /* 0x0000000c0e0e722b */ /* 0x000fe20000000012 */
[----:B------:R-:W-:-:S03]  /*3380*/  LOP3.LUT P0, RZ, R34, 0x2, RZ, 0xc0, !PT ;  /* 0x0000000222ff7812 */ /* 0x000fc6000780c0ff */
[----:B------:R-:W-:-:S06]  /*3390*/  DADD R12, RZ, -R20 ;  /* 0x00000000ff0c7229 */ /* 0x000fcc0000000814 */
[----:B------:R-:W-:-:S04]  /*33a0*/  FFMA R18, RZ, -1.5653858184814453125, R15 ;  /* 0xbfc85e90ff127823 */ /* 0x000fc8000000000f */
[----:B------:R-:W-:Y:S02]  /*33b0*/  FSEL R30, R20, R12, !P0 ;  /* 0x0000000c141e7208 */ /* 0x000fe40004000000 */
[----:B------:R-:W-:Y:S02]  /*33c0*/  FSEL R31, R21, R13, !P0 ;  /* 0x0000000d151f7208 */ /* 0x000fe40004000000 */
[----:B------:R-:W-:-:S04]  /*33d0*/  FSETP.GT.AND P0, PT, |R18|, 1.469367938527859385e-39, PT ;  /* 0x001000001200780b */ /* 0x000fc80003f04200 */
[----:B------:R-:W-:-:S09]  /*33e0*/  DFMA R30, R30, -UR4, R28 ;  /* 0x800000041e1e7c2b */ /* 0x000fd2000800001c */
[----:B------:R-:W-:Y:S05]  /*33f0*/  @P0 BRA P1, `(.L_x_28) ;  /* 0x00000000001c0947 */ /* 0x000fea0000800000 */
[----:B------:R-:W-:Y:S01]  /*3400*/  IMAD.MOV.U32 R14, RZ, RZ, R16 ;  /* 0x000000ffff0e7224 */ /* 0x000fe200078e0010 */
[----:B------:R-:W-:Y:S01]  /*3410*/  MOV R12, 0x3460 ;  /* 0x00003460000c7802 */ /* 0x000fe20000000f00 */
[----:B------:R-:W-:Y:S02]  /*3420*/  IMAD.MOV.U32 R15, RZ, RZ, R17 ;  /* 0x000000ffff0f7224 */ /* 0x000fe400078e0011 */
[----:B------:R-:W-:Y:S02]  /*3430*/  IMAD.MOV.U32 R20, RZ, RZ, -0x6c11ef46 ;  /* 0x93ee10baff147424 */ /* 0x000fe400078e00ff */
[----:B------:R-:W-:-:S07]  /*3440*/  IMAD.MOV.U32 R23, RZ, RZ, -0x4037a170 ;  /* 0xbfc85e90ff177424 */ /* 0x000fce00078e00ff */
[----:B-----5:R-:W-:Y:S05]  /*3450*/  CALL.REL.NOINC `($__internal_0_$__cuda_sm20_div_rn_f64_full) ;  /* 0x0000001800187944 */ /* 0x020fea0003c00000 */
[----:B------:R-:W-:-:S07]  /*3460*/  IMAD.MOV.U32 R15, RZ, RZ, R13 ;  /* 0x000000ffff0f7224 */ /* 0x000fce00078e000d */
.L_x_28:
[----:B------:R-:W-:Y:S01]  /*3470*/  DADD R28, R8, R24 ;  /* 0x00000000081c7229 */ /* 0x000fe20000000018 */
[----:B------:R-:W-:Y:S01]  /*3480*/  MOV R16, 0x652b82fe ;  /* 0x652b82fe00107802 */ /* 0x000fe20000000f00 */
[----:B------:R-:W-:Y:S01]  /*3490*/  IMAD.MOV.U32 R17, RZ, RZ, 0x3ff71547 ;  /* 0x3ff71547ff117424 */ /* 0x000fe200078e00ff */
[----:B------:R-:W-:Y:S01]  /*34a0*/  UMOV UR4, 0xfefa39ef ;  /* 0xfefa39ef00047882 */ /* 0x000fe20000000000 */
[----:B------:R-:W-:Y:S01]  /*34b0*/  UMOV UR5, 0x3fe62e42 ;  /* 0x3fe62e4200057882 */ /* 0x000fe20000000000 */
[----:B------:R-:W-:Y:S01]  /*34c0*/  UMOV UR6, 0x1e900000 ;  /* 0x1e90000000067882 */ /* 0x000fe20000000000 */
[----:B------:R-:W-:Y:S01]  /*34d0*/  UMOV UR7, 0x41f6bcc4 ;  /* 0x41f6bcc400077882 */ /* 0x000fe20000000000 */
[----:B------:R-:W-:Y:S01]  /*34e0*/  IMAD.MOV.U32 R26, RZ, RZ, -0x35dec16 ;  /* 0xfca213eaff1a7424 */ /* 0x000fe200078e00ff */
[----:B------:R-:W-:Y:S01]  /*34f0*/  DMUL R28, R28, 0.5 ;  /* 0x3fe000001c1c7828 */ /* 0x000fe20000000000 */
[----:B------:R-:W-:Y:S01]  /*3500*/  IMAD.MOV.U32 R27, RZ, RZ, 0x3e928af3 ;  /* 0x3e928af3ff1b7424 */ /* 0x000fe200078e00ff */
[----:B------:R-:W-:Y:S01]  /*3510*/  DFMA R16, R14, R16, 6.75539944105574400000e+15 ;  /* 0x433800000e10742b */ /* 0x000fe20000000010 */
[----:B-----5:R-:W-:Y:S01]  /*3520*/  FADD R36, R2, R3 ;  /* 0x0000000302247221 */ /* 0x020fe20000000000 */
[----:B------:R-:W-:-:S04]  /*3530*/  FSETP.GEU.AND P2, PT, |R15|, 4.1917929649353027344, PT ;  /* 0x4086232b0f00780b */ /* 0x000fc80003f4e200 */
[----:B------:R-:W-:Y:S02]  /*3540*/  DMUL R12, R28, R28 ;  /* 0x0000001c1c0c7228 */ /* 0x000fe40000000000 */
[----:B------:R-:W-:-:S06]  /*3550*/  DADD R22, R16, -6.75539944105574400000e+15 ;  /* 0xc338000010167429 */ /* 0x000fcc0000000000 */
[----:B------:R-:W-:Y:S02]  /*3560*/  DMUL R12, R28, R12 ;  /* 0x0000000c1c0c7228 */ /* 0x000fe40000000000 */
[----:B------:R-:W-:Y:S01]  /*3570*/  DFMA R18, R22, -UR4, R14 ;  /* 0x8000000416127c2b */ /* 0x000fe2000800000e */
[----:B------:R-:W-:Y:S01]  /*3580*/  UMOV UR4, 0x3b39803f ;  /* 0x3b39803f00047882 */ /* 0x000fe20000000000 */
[----:B------:R-:W-:-:S04]  /*3590*/  UMOV UR5, 0x3c7abc9e ;  /* 0x3c7abc9e00057882 */ /* 0x000fc80000000000 */
[----:B------:R-:W-:Y:S02]  /*35a0*/  DMUL R12, R28, R12 ;  /* 0x0000000c1c0c7228 */ /* 0x000fe40000000000 */
[----:B------:R-:W-:Y:S01]  /*35b0*/  DFMA R22, R22, -UR4, R18 ;  /* 0x8000000416167c2b */ /* 0x000fe20008000012 */
[----:B------:R-:W-:Y:S01]  /*35c0*/  UMOV UR4, 0x69ce2bdf ;  /* 0x69ce2bdf00047882 */ /* 0x000fe20000000000 */
[----:B------:R-:W-:Y:S01]  /*35d0*/  UMOV UR5, 0x3e5ade15 ;  /* 0x3e5ade1500057882 */ /* 0x000fe20000000000 */
[----:B------:R-:W-:-:S03]  /*35e0*/  IMAD.MOV.U32 R18, RZ, RZ, 0x1 ;  /* 0x00000001ff127424 */ /* 0x000fc600078e00ff */
[----:B------:R-:W-:Y:S02]  /*35f0*/  DMUL R12, R28, R12 ;  /* 0x0000000c1c0c7228 */ /* 0x000fe40000000000 */
[----:B------:R-:W-:Y:S01]  /*3600*/  DFMA R26, R22, UR4, R26 ;  /* 0x00000004161a7c2b */ /* 0x000fe2000800001a */
[----:B------:R-:W-:Y:S01]  /*3610*/  UMOV UR4, 0x62401315 ;  /* 0x6240131500047882 */ /* 0x000fe20000000000 */
[----:B------:R-:W-:-:S04]  /*3620*/  UMOV UR5, 0x3ec71dee ;  /* 0x3ec71dee00057882 */ /* 0x000fc80000000000 */
[----:B------:R-:W-:Y:S02]  /*3630*/  DMUL R12, R28, R12 ;  /* 0x0000000c1c0c7228 */ /* 0x000fe40000000000 */
[----:B------:R-:W-:Y:S01]  /*3640*/  DFMA R26, R22, R26, UR4 ;  /* 0x00000004161a7e2b */ /* 0x000fe2000800001a */
[----:B------:R-:W-:Y:S01]  /*3650*/  UMOV UR4, 0x7c89eb71 ;  /* 0x7c89eb7100047882 */ /* 0x000fe20000000000 */
[----:B------:R-:W-:-:S04]  /*3660*/  UMOV UR5, 0x3efa0199 ;  /* 0x3efa019900057882 */ /* 0x000fc80000000000 */
[----:B------:R-:W-:Y:S02]  /*3670*/  DMUL R12, R28, R12 ;  /* 0x0000000c1c0c7228 */ /* 0x000fe40000000000 */
[----:B------:R-:W-:Y:S01]  /*3680*/  DFMA R26, R22, R26, UR4 ;  /* 0x00000004161a7e2b */ /* 0x000fe2000800001a */
[----:B------:R-:W-:Y:S01]  /*3690*/  UMOV UR4, 0x14761f65 ;  /* 0x14761f6500047882 */ /* 0x000fe20000000000 */
[----:B------:R-:W-:-:S04]  /*36a0*/  UMOV UR5, 0x3f2a01a0 ;  /* 0x3f2a01a000057882 */ /* 0x000fc80000000000 */
[----:B------:R-:W-:Y:S02]  /*36b0*/  DADD R20, R12, UR6 ;  /* 0x000000060c147e29 */ /* 0x000fe40008000000 */
[C---:B------:R-:W-:Y:S01]  /*36c0*/  DFMA R26, R22.reuse, R26, UR4 ;  /* 0x00000004161a7e2b */ /* 0x040fe2000800001a */
[----:B------:R-:W-:Y:S01]  /*36d0*/  UMOV UR4, 0x1852b7af ;  /* 0x1852b7af00047882 */ /* 0x000fe20000000000 */
[----:B------:R-:W-:Y:S01]  /*36e0*/  UMOV UR5, 0x3f56c16c ;  /* 0x3f56c16c00057882 */ /* 0x000fe20000000000 */
[----:B------:R-:W-:Y:S01]  /*36f0*/  FSETP.GEU.AND P1, PT, |R13|, 6.5827683646048100446e-37, PT ;  /* 0x036000000d00780b */ /* 0x000fe20003f2e200 */
[----:B------:R-:W0:Y:S04]  /*3700*/  MUFU.RCP64H R19, R21 ;  /* 0x0000001500137308 */ /* 0x000e280000001800 */
[----:B------:R-:W-:Y:S01]  /*3710*/  DFMA R26, R22, R26, UR4 ;  /* 0x00000004161a7e2b */ /* 0x000fe2000800001a */
[----:B------:R-:W-:Y:S01]  /*3720*/  UMOV UR4, 0x11122322 ;  /* 0x1112232200047882 */ /* 0x000fe20000000000 */
[----:B------:R-:W-:-:S06]  /*3730*/  UMOV UR5, 0x3f811111 ;  /* 0x3f81111100057882 */ /* 0x000fcc0000000000 */
[----:B------:R-:W-:Y:S01]  /*3740*/  DFMA R26, R22, R26, UR4 ;  /* 0x00000004161a7e2b */ /* 0x000fe2000800001a */
[----:B------:R-:W-:Y:S01]  /*3750*/  UMOV UR4, 0x555502a1 ;  /* 0x555502a100047882 */ /* 0x000fe20000000000 */
[----:B------:R-:W-:Y:S01]  /*3760*/  UMOV UR5, 0x3fa55555 ;  /* 0x3fa5555500057882 */ /* 0x000fe20000000000 */
[----:B0-----:R-:W-:-:S05]  /*3770*/  DFMA R32, -R20, R18, 1 ;  /* 0x3ff000001420742b */ /* 0x001fca0000000112 */
[----:B------:R-:W-:Y:S01]  /*3780*/  DFMA R26, R22, R26, UR4 ;  /* 0x00000004161a7e2b */ /* 0x000fe2000800001a */
[----:B------:R-:W-:Y:S01]  /*3790*/  UMOV UR4, 0x55555511 ;  /* 0x5555551100047882 */ /* 0x000fe20000000000 */
[----:B------:R-:W-:Y:S01]  /*37a0*/  UMOV UR5, 0x3fc55555 ;  /* 0x3fc5555500057882 */ /* 0x000fe20000000000 */
[----:B------:R-:W-:-:S05]  /*37b0*/  DFMA R32, R32, R32, R32 ;  /* 0x000000202020722b */ /* 0x000fca0000000020 */
[----:B------:R-:W-:Y:S01]  /*37c0*/  DFMA R26, R22, R26, UR4 ;  /* 0x00000004161a7e2b */ /* 0x000fe2000800001a */
[----:B------:R-:W-:Y:S01]  /*37d0*/  UMOV UR4, 0xb ;  /* 0x0000000b00047882 */ /* 0x000fe20000000000 */
[----:B------:R-:W-:Y:S01]  /*37e0*/  UMOV UR5, 0x3fe00000 ;  /* 0x3fe0000000057882 */ /* 0x000fe20000000000 */
[----:B------:R-:W-:-:S05]  /*37f0*/  DFMA R18, R18, R32, R18 ;  /* 0x000000201212722b */ /* 0x000fca0000000012 */
[----:B------:R-:W-:Y:S01]  /*3800*/  DFMA R26, R22, R26, UR4 ;  /* 0x00000004161a7e2b */ /* 0x000fe2000800001a */
[----:B------:R-:W-:Y:S01]  /*3810*/  UMOV UR4, 0x382d7365 ;  /* 0x382d736500047882 */ /* 0x000fe20000000000 */
[----:B------:R-:W-:Y:S01]  /*3820*/  UMOV UR5, 0x3fe0c152 ;  /* 0x3fe0c15200057882 */ /* 0x000fe20000000000 */
[----:B------:R-:W-:-:S05]  /*3830*/  DFMA R32, -R20, R18, 1 ;  /* 0x3ff000001420742b */ /* 0x000fca0000000112 */
[----:B------:R-:W-:-:S03]  /*3840*/  DFMA R26, R22, R26, 1 ;  /* 0x3ff00000161a742b */ /* 0x000fc6000000001a */
[----:B------:R-:W-:-:S05]  /*3850*/  DFMA R18, R18, R32, R18 ;  /* 0x000000201212722b */ /* 0x000fca0000000012 */
[----:B------:R-:W-:-:S03]  /*3860*/  DFMA R22, R22, R26, 1 ;  /* 0x3ff000001616742b */ /* 0x000fc6000000001a */
[----:B------:R-:W-:-:S08]  /*3870*/  DMUL R32, R12, R18 ;  /* 0x000000120c207228 */ /* 0x000fd00000000000 */
[----:B------:R-:W-:-:S08]  /*3880*/  DFMA R34, -R20, R32, R12 ;  /* 0x000000201422722b */ /* 0x000fd0000000010c */
[----:B------:R-:W-:Y:S01]  /*3890*/  DFMA R18, R18, R34, R32 ;  /* 0x000000221212722b */ /* 0x000fe20000000020 */
[----:B------:R-:W0:Y:S09]  /*38a0*/  F2F.F64.F32 R32, R36 ;  /* 0x0000002400207310 */ /* 0x000e320000201800 */
[----:B------:R-:W-:-:S05]  /*38b0*/  FFMA R26, RZ, R21, R19 ;  /* 0x00000015ff1a7223 */ /* 0x000fca0000000013 */
[----:B------:R-:W-:Y:S01]  /*38c0*/  FSETP.GT.AND P0, PT, |R26|, 1.469367938527859385e-39, PT ;  /* 0x001000001a00780b */ /* 0x000fe20003f04200 */
[----:B0-----:R-:W-:Y:S01]  /*38d0*/  DMUL R26, R32, 0.5 ;  /* 0x3fe00000201a7828 */ /* 0x001fe20000000000 */
[----:B------:R-:W-:Y:S02]  /*38e0*/  IMAD R33, R16, 0x100000, R23 ;  /* 0x0010000010217824 */ /* 0x000fe400078e0217 */
[----:B------:R-:W-:Y:S01]  /*38f0*/  IMAD.MOV.U32 R32, RZ, RZ, R22 ;  /* 0x000000ffff207224 */ /* 0x000fe200078e0016 */
[----:B------:R-:W-:Y:S08]  /*3900*/  @!P2 BRA `(.L_x_29) ;  /* 0x000000000034a947 */ /* 0x000ff00003800000 */
[----:B------:R-:W-:Y:S01]  /*3910*/  FSETP.GEU.AND P3, PT, |R15|, 4.2275390625, PT ;  /* 0x408748000f00780b */ /* 0x000fe20003f6e200 */
[C---:B------:R-:W-:Y:S02]  /*3920*/  DADD R32, R14.reuse, +INF ;  /* 0x7ff000000e207429 */ /* 0x040fe40000000000 */
[----:B------:R-:W-:-:S08]  /*3930*/  DSETP.GEU.AND P2, PT, R14, RZ, PT ;  /* 0x000000ff0e00722a */ /* 0x000fd00003f4e000 */
[----:B------:R-:W-:Y:S02]  /*3940*/  FSEL R32, R32, RZ, P2 ;  /* 0x000000ff20207208 */ /* 0x000fe40001000000 */
[----:B------:R-:W-:Y:S01]  /*3950*/  FSEL R33, R33, RZ, P2 ;  /* 0x000000ff21217208 */ /* 0x000fe20001000000 */
[----:B------:R-:W-:Y:S06]  /*3960*/  @P3 BRA `(.L_x_29) ;  /* 0x00000000001c3947 */ /* 0x000fec0003800000 */
[----:B------:R-:W-:Y:S01]  /*3970*/  LEA.HI R14, R16, R16, RZ, 0x1 ;  /* 0x00000010100e7211 */ /* 0x000fe200078f08ff */
[----:B------:R-:W-:-:S03]  /*3980*/  IMAD.MOV.U32 R32, RZ, RZ, RZ ;  /* 0x000000ffff207224 */ /* 0x000fc600078e00ff */
[----:B------:R-:W-:-:S05]  /*3990*/  SHF.R.S32.HI R15, RZ, 0x1, R14 ;  /* 0x00000001ff0f7819 */ /* 0x000fca000001140e */
[----:B------:R-:W-:Y:S02]  /*39a0*/  IMAD.IADD R16, R16, 0x1, -R15 ;  /* 0x0000000110107824 */ /* 0x000fe400078e0a0f */
[----:B------:R-:W-:-:S03]  /*39b0*/  IMAD R23, R15, 0x100000, R23 ;  /* 0x001000000f177824 */ /* 0x000fc600078e0217 */
[----:B------:R-:W-:-:S06]  /*39c0*/  LEA R33, R16, 0x3ff00000, 0x14 ;  /* 0x3ff0000010217811 */ /* 0x000fcc00078ea0ff */
[----:B------:R-:W-:-:S11]  /*39d0*/  DMUL R32, R22, R32 ;  /* 0x0000002016207228 */ /* 0x000fd60000000000 */
.L_x_29:
[----:B------:R-:W-:Y:S01]  /*39e0*/  DMUL R34, R32, UR4 ;  /* 0x0000000420227c28 */ /* 0x000fe20008000000 */
[----:B------:R-:W-:Y:S10]  /*39f0*/  @P0 BRA P1, `(.L_x_30) ;  /* 0x00000000001c0947 */ /* 0x000ff40000800000 */
[----:B------:R-:W-:Y:S01]  /*3a00*/  IMAD.MOV.U32 R14, RZ, RZ, R12 ;  /* 0x000000ffff0e7224 */ /* 0x000fe200078e000c */
[----:B------:R-:W-:Y:S01]  /*3a10*/  MOV R12, 0x3a50 ;  /* 0x00003a50000c7802 */ /* 0x000fe20000000f00 */
[----:B------:R-:W-:Y:S02]  /*3a20*/  IMAD.MOV.U32 R15, RZ, RZ, R13 ;  /* 0x000000ffff0f7224 */ /* 0x000fe400078e000d */
[----:B------:R-:W-:-:S07]  /*3a30*/  IMAD.MOV.U32 R23, RZ, RZ, R21 ;  /* 0x000000ffff177224 */ /* 0x000fce00078e0015 */
[----:B------:R-:W-:Y:S05]  /*3a40*/  CALL.REL.NOINC `($__internal_0_$__cuda_sm20_div_rn_f64_full) ;  /* 0x00000010009c7944 */ /* 0x000fea0003c00000 */
[----:B------:R-:W-:Y:S02]  /*3a50*/  IMAD.MOV.U32 R18, RZ, RZ, R14 ;  /* 0x000000ffff127224 */ /* 0x000fe400078e000e */
[----:B------:R-:W-:-:S07]  /*3a60*/  IMAD.MOV.U32 R19, RZ, RZ, R13 ;  /* 0x000000ffff137224 */ /* 0x000fce00078e000d */
.L_x_30:
[----:B------:R-:W0:Y:S01]  /*3a70*/  MUFU.RSQ64H R23, R19 ;  /* 0x0000001300177308 */ /* 0x000e220000001c00 */
[----:B------:R-:W-:Y:S01]  /*3a80*/  IADD3 R22, PT, PT, R19, -0x3500000, RZ ;  /* 0xfcb0000013167810 */ /* 0x000fe20007ffe0ff */
[----:B------:R-:W-:Y:S02]  /*3a90*/  IMAD.MOV.U32 R14, RZ, RZ, 0x0 ;  /* 0x00000000ff0e7424 */ /* 0x000fe400078e00ff */
[----:B------:R-:W-:Y:S01]  /*3aa0*/  IMAD.MOV.U32 R15, RZ, RZ, 0x3fd80000 ;  /* 0x3fd80000ff0f7424 */ /* 0x000fe200078e00ff */
[----:B------:R-:W-:Y:S02]  /*3ab0*/  ISETP.GE.U32.AND P0, PT, R22, 0x7ca00000, PT ;  /* 0x7ca000001600780c */ /* 0x000fe40003f06070 */
        /* <DEDUP_REMOVED lines=13> */
[----:B------:R-:W-:-:S07]  /*3b90*/  IMAD.MOV.U32 R20, RZ, RZ, R36 ;  /* 0x000000ffff147224 */ /* 0x000fce00078e0024 */
[----:B------:R-:W-:Y:S05]  /*3ba0*/  CALL.REL.NOINC `($__internal_1_$__cuda_sm20_dsqrt_rn_f64_mediumpath_v1) ;  /* 0x0000001400d07944 */ /* 0x000fea0003c00000 */
[----:B------:R-:W-:Y:S02]  /*3bb0*/  IMAD.MOV.U32 R20, RZ, RZ, R12 ;  /* 0x000000ffff147224 */ /* 0x000fe400078e000c */
[----:B------:R-:W-:-:S07]  /*3bc0*/  IMAD.MOV.U32 R21, RZ, RZ, R13 ;  /* 0x000000ffff157224 */ /* 0x000fce00078e000d */
.L_x_31:
[C---:B------:R-:W-:Y:S01]  /*3bd0*/  DMUL R12, R26.reuse, 100 ;  /* 0x405900001a0c7828 */ /* 0x040fe20000000000 */
[----:B------:R-:W-:Y:S01]  /*3be0*/  IMAD.MOV.U32 R36, RZ, RZ, 0x0 ;  /* 0x00000000ff247424 */ /* 0x000fe200078e00ff */
[----:B------:R-:W-:Y:S01]  /*3bf0*/  DFMA R14, R26, R26, 20 ;  /* 0x403400001a0e742b */ /* 0x000fe2000000001a */
[----:B------:R-:W-:Y:S01]  /*3c00*/  IMAD.MOV.U32 R37, RZ, RZ, 0x3fd80000 ;  /* 0x3fd80000ff257424 */ /* 0x000fe200078e00ff */
[----:B------:R-:W-:Y:S01]  /*3c10*/  UMOV UR4, 0xeb851eb8 ;  /* 0xeb851eb800047882 */ /* 0x000fe20000000000 */
[----:B------:R-:W-:-:S05]  /*3c20*/  UMOV UR5, 0x3f8eb851 ;  /* 0x3f8eb85100057882 */ /* 0x000fca0000000000 */
[----:B------:R-:W-:Y:S02]  /*3c30*/  DADD R14, -R12, R14 ;  /* 0x000000000c0e7229 */ /* 0x000fe4000000010e */
[----:B------:R-:W-:Y:S02]  /*3c40*/  DFMA R12, R26, R26, -R12 ;  /* 0x0000001a1a0c722b */ /* 0x000fe4000000080c */
[----:B------:R-:W-:-:S04]  /*3c50*/  DADD R26, R20, R20 ;  /* 0x00000000141a7229 */ /* 0x000fc80000000014 */
[----:B------:R-:W-:Y:S02]  /*3c60*/  DADD R18, R14, 2500 ;  /* 0x40a388000e127429 */ /* 0x000fe40000000000 */
[----:B------:R-:W-:-:S04]  /*3c70*/  DADD R38, R12, 2500 ;  /* 0x40a388000c267429 */ /* 0x000fc80000000000 */
[----:B------:R-:W0:Y:S04]  /*3c80*/  MUFU.RSQ64H R23, R19 ;  /* 0x0000001300177308 */ /* 0x000e280000001c00 */
[----:B------:R-:W-:Y:S01]  /*3c90*/  VIADD R22, R19, 0xfcb00000 ;  /* 0xfcb0000013167836 */ /* 0x000fe20000000000 */
[----:B------:R-:W-:-:S04]  /*3ca0*/  DMUL R38, R38, UR4 ;  /* 0x0000000426267c28 */ /* 0x000fc80008000000 */
        /* <DEDUP_REMOVED lines=12> */
[----:B------:R-:W-:Y:S01]  /*3d70*/  MOV R12, R22 ;  /* 0x00000016000c7202 */ /* 0x000fe20000000f00 */
[----:B------:R-:W-:Y:S01]  /*3d80*/  IMAD.MOV.U32 R20, RZ, RZ, R36 ;  /* 0x000000ffff147224 */ /* 0x000fe200078e0024 */
[----:B------:R-:W-:-:S07]  /*3d90*/  MOV R22, 0x3db0 ;  /* 0x00003db000167802 */ /* 0x000fce0000000f00 */
[----:B------:R-:W-:Y:S05]  /*3da0*/  CALL.REL.NOINC `($__internal_1_$__cuda_sm20_dsqrt_rn_f64_mediumpath_v1) ;  /* 0x0000001400507944 */ /* 0x000fea0003c00000 */
[----:B------:R-:W-:Y:S02]  /*3db0*/  IMAD.MOV.U32 R20, RZ, RZ, R12 ;  /* 0x000000ffff147224 */ /* 0x000fe400078e000c */
[----:B------:R-:W-:-:S07]  /*3dc0*/  IMAD.MOV.U32 R21, RZ, RZ, R13 ;  /* 0x000000ffff157224 */ /* 0x000fce00078e000d */
.L_x_32:
[----:B------:R-:W0:Y:S01]  /*3dd0*/  MUFU.RCP64H R13, R21 ;  /* 0x00000015000d7308 */ /* 0x000e220000001800 */
[----:B------:R-:W-:Y:S01]  /*3de0*/  IMAD.MOV.U32 R12, RZ, RZ, 0x1 ;  /* 0x00000001ff0c7424 */ /* 0x000fe200078e00ff */
[----:B------:R-:W-:-:S05]  /*3df0*/  FSETP.GEU.AND P1, PT, |R39|, 6.5827683646048100446e-37, PT ;  /* 0x036000002700780b */ /* 0x000fca0003f2e200 */
[----:B0-----:R-:W-:-:S08]  /*3e00*/  DFMA R14, R12, -R20, 1 ;  /* 0x3ff000000c0e742b */ /* 0x001fd00000000814 */
[----:B------:R-:W-:-:S08]  /*3e10*/  DFMA R14, R14, R14, R14 ;  /* 0x0000000e0e0e722b */ /* 0x000fd0000000000e */
[----:B------:R-:W-:-:S08]  /*3e20*/  DFMA R14, R12, R14, R12 ;  /* 0x0000000e0c0e722b */ /* 0x000fd0000000000c */
[----:B------:R-:W-:-:S08]  /*3e30*/  DFMA R12, R14, -R20, 1 ;  /* 0x3ff000000e0c742b */ /* 0x000fd00000000814 */
[----:B------:R-:W-:-:S08]  /*3e40*/  DFMA R12, R14, R12, R14 ;  /* 0x0000000c0e0c722b */ /* 0x000fd0000000000e */
[----:B------:R-:W-:-:S08]  /*3e50*/  DMUL R36, R38, R12 ;  /* 0x0000000c26247228 */ /* 0x000fd00000000000 */
[----:B------:R-:W-:-:S08]  /*3e60*/  DFMA R14, R36, -R20, R38 ;  /* 0x80000014240e722b */ /* 0x000fd00000000026 */
[----:B------:R-:W-:-:S10]  /*3e70*/  DFMA R36, R12, R14, R36 ;  /* 0x0000000e0c24722b */ /* 0x000fd40000000024 */
[----:B------:R-:W-:-:S05]  /*3e80*/  FFMA R12, RZ, R21, R37 ;  /* 0x00000015ff0c7223 */ /* 0x000fca0000000025 */
[----:B------:R-:W-:-:S13]  /*3e90*/  FSETP.GT.AND P0, PT, |R12|, 1.469367938527859385e-39, PT ;  /* 0x001000000c00780b */ /* 0x000fda0003f04200 */
[----:B------:R-:W-:Y:S05]  /*3ea0*/  @P0 BRA P1, `(.L_x_33) ;  /* 0x00000000001c0947 */ /* 0x000fea0000800000 */
[----:B------:R-:W-:Y:S01]  /*3eb0*/  IMAD.MOV.U32 R14, RZ, RZ, R38 ;  /* 0x000000ffff0e7224 */ /* 0x000fe200078e0026 */
[----:B------:R-:W-:Y:S01]  /*3ec0*/  MOV R12, 0x3f00 ;  /* 0x00003f00000c7802 */ /* 0x000fe20000000f00 */
[----:B------:R-:W-:Y:S02]  /*3ed0*/  IMAD.MOV.U32 R15, RZ, RZ, R39 ;  /* 0x000000ffff0f7224 */ /* 0x000fe400078e0027 */
[----:B------:R-:W-:-:S07]  /*3ee0*/  IMAD.MOV.U32 R23, RZ, RZ, R21 ;  /* 0x000000ffff177224 */ /* 0x000fce00078e0015 */
[----:B------:R-:W-:Y:S05]  /*3ef0*/  CALL.REL.NOINC `($__internal_0_$__cuda_sm20_div_rn_f64_full) ;  /* 0x0000000c00707944 */ /* 0x000fea0003c00000 */
[----:B------:R-:W-:Y:S02]  /*3f00*/  IMAD.MOV.U32 R36, RZ, RZ, R14 ;  /* 0x000000ffff247224 */ /* 0x000fe400078e000e */
[----:B------:R-:W-:-:S07]  /*3f10*/  IMAD.MOV.U32 R37, RZ, RZ, R13 ;  /* 0x000000ffff257224 */ /* 0x000fce00078e000d */
.L_x_33:
[----:B------:R-:W-:Y:S01]  /*3f20*/  UMOV UR4, 0x382d7365 ;  /* 0x382d736500047882 */ /* 0x000fe20000000000 */
[----:B------:R-:W-:Y:S02]  /*3f30*/  UMOV UR5, 0x3fe0c152 ;  /* 0x3fe0c15200057882 */ /* 0x000fe40000000000 */
[----:B------:R-:W-:Y:S01]  /*3f40*/  DFMA R32, R32, UR4, R34 ;  /* 0x0000000420207c2b */ /* 0x000fe20008000022 */
[----:B------:R-:W-:Y:S01]  /*3f50*/  UMOV UR4, 0xeb851eb8 ;  /* 0xeb851eb800047882 */ /* 0x000fe20000000000 */
[----:B------:R-:W-:Y:S02]  /*3f60*/  UMOV UR5, 0x3f8eb851 ;  /* 0x3f8eb85100057882 */ /* 0x000fe40000000000 */
[----:B------:R-:W-:-:S04]  /*3f70*/  DMUL R28, R28, UR4 ;  /* 0x000000041c1c7c28 */ /* 0x000fc80008000000 */
[----:B------:R-:W-:-:S04]  /*3f80*/  DSETP.NEU.AND P0, PT, |R32|, +INF , PT ;  /* 0x7ff000002000742a */ /* 0x000fc80003f0d200 */
[----:B------:R-:W-:-:S10]  /*3f90*/  DFMA R30, R30, R28, 1 ;  /* 0x3ff000001e1e742b */ /* 0x000fd4000000001c */
        /* <DEDUP_REMOVED lines=21> */
[----:B------:R-:W-:Y:S05]  /*40f0*/  CALL.REL.NOINC `($_Z12CIEDE2000NewPfS_Pdi$__internal_trig_reduction_slowpathd) ;  /* 0x0000001400147944 */ /* 0x000fea0003c00000 */
[----:B------:R-:W-:Y:S02]  /*4100*/  IMAD.MOV.U32 R28, RZ, RZ, R12 ;  /* 0x000000ffff1c7224 */ /* 0x000fe400078e000c */
[----:B------:R-:W-:-:S07]  /*4110*/  IMAD.MOV.U32 R29, RZ, RZ, R13 ;  /* 0x000000ffff1d7224 */ /* 0x000fce00078e000d */
.L_x_34:
[----:B------:R-:W-:-:S05]  /*4120*/  IMAD.SHL.U32 R12, R34, 0x40, RZ ;  /* 0x00000040220c7824 */ /* 0x000fca00078e00ff */
[----:B------:R-:W-:-:S04]  /*4130*/  LOP3.LUT R12, R12, 0x40, RZ, 0xc0, !PT ;  /* 0x000000400c0c7812 */ /* 0x000fc800078ec0ff */
[----:B------:R-:W-:-:S05]  /*4140*/  IADD3 R42, P0, PT, R12, UR16, RZ ;  /* 0x000000100c2a7c10 */ /* 0x000fca000ff1e0ff */
[----:B------:R-:W-:-:S05]  /*4150*/  IMAD.X R43, RZ, RZ, UR17, P0 ;  /* 0x00000011ff2b7e24 */ /* 0x000fca00080e06ff */
[----:B------:R-:W2:Y:S04]  /*4160*/  LDG.E.128.CONSTANT R12, desc[UR12][R42.64] ;  /* 0x0000000c2a0c7981 */ /* 0x000ea8000c1e9d00 */
[----:B------:R-:W3:Y:S04]  /*4170*/  LDG.E.128.CONSTANT R16, desc[UR12][R42.64+0x10] ;  /* 0x0000100c2a107981 */ /* 0x000ee8000c1e9d00 */
[----:B------:R-:W4:Y:S01]  /*4180*/  LDG.E.128.CONSTANT R20, desc[UR12][R42.64+0x20] ;  /* 0x0000200c2a147981 */ /* 0x000f22000c1e9d00 */
[----:B------:R-:W-:Y:S01]  /*4190*/  DADD R32, R36, 1 ;  /* 0x3ff0000024207429 */ /* 0x000fe20000000000 */
[----:B------:R-:W-:Y:S01]  /*41a0*/  LOP3.LUT R35, R34, 0x1, RZ, 0xc0, !PT ;  /* 0x0000000122237812 */ /* 0x000fe200078ec0ff */
[----:B------:R-:W-:Y:S01]  /*41b0*/  DMUL R36, R28, R28 ;  /* 0x0000001c1c247228 */ /* 0x000fe20000000000 */
[----:B------:R-:W-:Y:S01]  /*41c0*/  MOV R40, 0x20fd8164 ;  /* 0x20fd816400287802 */ /* 0x000fe20000000f00 */
[----:B------:R-:W-:Y:S01]  /*41d0*/  IMAD.MOV.U32 R38, RZ, RZ, 0x1 ;  /* 0x00000001ff267424 */ /* 0x000fe200078e00ff */
[----:B------:R-:W-:Y:S01]  /*41e0*/  ISETP.NE.U32.AND P0, PT, R35, 0x1, PT ;  /* 0x000000012300780c */ /* 0x000fe20003f05070 */
[----:B------:R-:W-:-:S02]  /*41f0*/  IMAD.MOV.U32 R35, RZ, RZ, 0x3da8ff83 ;  /* 0x3da8ff83ff237424 */ /* 0x000fc400078e00ff */
[----:B------:R-:W-:Y:S01]  /*4200*/  DMUL R32, R32, R32 ;  /* 0x0000002020207228 */ /* 0x000fe20000000000 */
[----:B------:R-:W-:Y:S02]  /*4210*/  FSEL R40, R40, -8.06006814911005101289e+34, !P0 ;  /* 0xf9785eba28287808 */ /* 0x000fe40004000000 */
[----:B------:R-:W-:Y:S01]  /*4220*/  FSEL R41, -R35, 0.11223486810922622681, !P0 ;  /* 0x3de5db6523297808 */ /* 0x000fe20004000100 */
[----:B------:R-:W-:Y:S02]  /*4230*/  FADD R35, R2, -R3 ;  /* 0x8000000302237221 */ /* 0x000fe40000000000 */
[----:B------:R-:W0:Y:S03]  /*4240*/  MUFU.RCP64H R39, R33 ;  /* 0x0000002100277308 */ /* 0x000e260000001800 */
[----:B--2---:R-:W-:Y:S02]  /*4250*/  DFMA R40, R36, R40, R12 ;  /* 0x000000282428722b */ /* 0x004fe4000000000c */
[----:B0-----:R-:W-:-:S06]  /*4260*/  DFMA R12, -R32, R38, 1 ;  /* 0x3ff00000200c742b */ /* 0x001fcc0000000126 */
[----:B------:R-:W-:Y:S02]  /*4270*/  DFMA R14, R36, R40, R14 ;  /* 0x00000028240e722b */ /* 0x000fe4000000000e */
[----:B------:R-:W-:-:S06]  /*4280*/  DFMA R12, R12, R12, R12 ;  /* 0x0000000c0c0c722b */ /* 0x000fcc000000000c */
[----:B---3--:R-:W-:Y:S02]  /*4290*/  DFMA R16, R36, R14, R16 ;  /* 0x0000000e2410722b */ /* 0x008fe40000000010 */
[----:B------:R-:W-:Y:S01]  /*42a0*/  DFMA R12, R38, R12, R38 ;  /* 0x0000000c260c722b */ /* 0x000fe20000000026 */
[----:B------:R-:W0:Y:S05]  /*42b0*/  F2F.F64.F32 R14, R35 ;  /* 0x00000023000e7310 */ /* 0x000e2a0000201800 */
[----:B------:R-:W-:Y:S02]  /*42c0*/  DFMA R16, R36, R16, R18 ;  /* 0x000000102410722b */ /* 0x000fe40000000012 */
[----:B------:R-:W-:-:S06]  /*42d0*/  DFMA R2, -R32, R12, 1 ;  /* 0x3ff000002002742b */ /* 0x000fcc000000010c */
[----:B----4-:R-:W-:Y:S02]  /*42e0*/  DFMA R16, R36, R16, R20 ;  /* 0x000000102410722b */ /* 0x010fe40000000014 */
[----:B0-----:R-:W-:Y:S02]  /*42f0*/  DMUL R14, R14, R14 ;  /* 0x0000000e0e0e7228 */ /* 0x001fe40000000000 */
[----:B------:R-:W-:-:S04]  /*4300*/  DFMA R2, R12, R2, R12 ;  /* 0x000000020c02722b */ /* 0x000fc8000000000c */
[----:B------:R-:W-:-:S04]  /*4310*/  DFMA R16, R36, R16, R22 ;  /* 0x000000102410722b */ /* 0x000fc80000000016 */
[----:B------:R-:W-:Y:S01]  /*4320*/  DMUL R12, R14, R2 ;  /* 0x000000020e0c7228 */ /* 0x000fe20000000000 */
[----:B------:R-:W-:-:S03]  /*4330*/  FSETP.GEU.AND P1, PT, |R15|, 6.5827683646048100446e-37, PT ;  /* 0x036000000f00780b */ /* 0x000fc60003f2e200 */
[----:B------:R-:W-:Y:S02]  /*4340*/  DFMA R28, R16, R28, R28 ;  /* 0x0000001c101c722b */ /* 0x000fe4000000001c */
[----:B------:R-:W-:Y:S02]  /*4350*/  DFMA R16, R36, R16, 1 ;  /* 0x3ff000002410742b */ /* 0x000fe40000000010 */
[----:B------:R-:W-:-:S08]  /*4360*/  DFMA R18, -R32, R12, R14 ;  /* 0x0000000c2012722b */ /* 0x000fd0000000010e */
[----:B------:R-:W-:Y:S01]  /*4370*/  FSEL R16, R16, R28, !P0 ;  /* 0x0000001c10107208 */ /* 0x000fe20004000000 */
[----:B------:R-:W-:Y:S01]  /*4380*/  DFMA R2, R2, R18, R12 ;  /* 0x000000120202722b */ /* 0x000fe2000000000c */
[----:B------:R-:W-:Y:S01]  /*4390*/  FSEL R17, R17, R29, !P0 ;  /* 0x0000001d11117208 */ /* 0x000fe20004000000 */
[----:B------:R-:W-:Y:S01]  /*43a0*/  DADD R28, R8, -R24 ;  /* 0x00000000081c7229 */ /* 0x000fe20000000818 */
[----:B------:R-:W-:-:S04]  /*43b0*/  LOP3.LUT P0, RZ, R34, 0x2, RZ, 0xc0, !PT ;  /* 0x0000000222ff7812 */ /* 0x000fc8000780c0ff */
[----:B------:R-:W-:-:S03]  /*43c0*/  DADD R12, RZ, -R16 ;  /* 0x00000000ff0c7229 */ /* 0x000fc60000000810 */
[----:B------:R-:W-:-:S07]  /*43d0*/  FFMA R18, RZ, R33, R3 ;  /* 0x00000021ff127223 */ /* 0x000fce0000000003 */
[----:B------:R-:W-:Y:S02]  /*43e0*/  FSEL R12, R16, R12, !P0 ;  /* 0x0000000c100c7208 */ /* 0x000fe40004000000 */
[----:B------:R-:W-:Y:S02]  /*43f0*/  FSEL R13, R17, R13, !P0 ;  /* 0x0000000d110d7208 */ /* 0x000fe40004000000 */
[----:B------:R-:W-:-:S04]  /*4400*/  FSETP.GT.AND P0, PT, |R18|, 1.469367938527859385e-39, PT ;  /* 0x001000001200780b */ /* 0x000fc80003f04200 */
[----:B------:R-:W-:-:S09]  /*4410*/  DMUL R26, R26, R12 ;  /* 0x0000000c1a1a7228 */ /* 0x000fd20000000000 */
[----:B------:R-:W-:Y:S05]  /*4420*/  @P0 BRA P1, `(.L_x_35) ;  /* 0x0000000000180947 */ /* 0x000fea0000800000 */
[----:B------:R-:W-:Y:S01]  /*4430*/  IMAD.MOV.U32 R20, RZ, RZ, R32 ;  /* 0x000000ffff147224 */ /* 0x000fe200078e0020 */
[----:B------:R-:W-:Y:S01]  /*4440*/  MOV R12, 0x4470 ;  /* 0x00004470000c7802 */ /* 0x000fe20000000f00 */
[----:B------:R-:W-:-:S07]  /*4450*/  IMAD.MOV.U32 R23, RZ, RZ, R33 ;  /* 0x000000ffff177224 */ /* 0x000fce00078e0021 */
[----:B------:R-:W-:Y:S05]  /*4460*/  CALL.REL.NOINC `($__internal_0_$__cuda_sm20_div_rn_f64_full) ;  /* 0x0000000800147944 */ /* 0x000fea0003c00000 */
[----:B------:R-:W-:Y:S02]  /*4470*/  IMAD.MOV.U32 R2, RZ, RZ, R14 ;  /* 0x000000ffff027224 */ /* 0x000fe400078e000e */
[----:B------:R-:W-:-:S07]  /*4480*/  IMAD.MOV.U32 R3, RZ, RZ, R13 ;  /* 0x000000ffff037224 */ /* 0x000fce00078e000d */
.L_x_35:
[----:B------:R-:W-:Y:S01]  /*4490*/  DADD R8, R8, R24 ;  /* 0x0000000008087229 */ /* 0x000fe20000000018 */
[----:B------:R-:W-:Y:S01]  /*44a0*/  UMOV UR4, 0x0 ;  /* 0x0000000000047882 */ /* 0x000fe20000000000 */
[----:B------:R-:W-:Y:S01]  /*44b0*/  UMOV UR5, 0x3ff00000 ;  /* 0x3ff0000000057882 */ /* 0x000fe20000000000 */
[----:B------:R-:W-:-:S05]  /*44c0*/  DMUL R18, R28, R28 ;  /* 0x0000001c1c127228 */ /* 0x000fca0000000000 */
[----:B------:R-:W-:Y:S01]  /*44d0*/  DMUL R12, R8, 0.5 ;  /* 0x3fe00000080c7828 */ /* 0x000fe20000000000 */
[----:B------:R-:W-:Y:S02]  /*44e0*/  IMAD.MOV.U32 R8, RZ, RZ, 0x70a3d70a ;  /* 0x70a3d70aff087424 */ /* 0x000fe400078e00ff */
[----:B------:R-:W-:Y:S02]  /*44f0*/  IMAD.MOV.U32 R9, RZ, RZ, 0x3fa70a3d ;  /* 0x3fa70a3dff097424 */ /* 0x000fe400078e00ff */
[----:B------:R-:W-:-:S04]  /*4500*/  FSETP.GEU.AND P1, PT, |R19|, 6.5827683646048100446e-37, PT ;  /* 0x036000001300780b */ /* 0x000fc80003f2e200 */
[----:B------:R-:W-:Y:S01]  /*4510*/  DFMA R8, R8, R12, UR4 ;  /* 0x0000000408087e2b */ /* 0x000fe2000800000c */
[----:B------:R-:W-:-:S07]  /*4520*/  IMAD.MOV.U32 R12, RZ, RZ, 0x1 ;  /* 0x00000001ff0c7424 */ /* 0x000fce00078e00ff */
[----:B------:R-:W-:-:S06]  /*4530*/  DMUL R20, R8, R8 ;  /* 0x0000000808147228 */ /* 0x000fcc0000000000 */
        /* <DEDUP_REMOVED lines=17> */
[----:B------:R-:W-:-:S07]  /*4650*/  IMAD.MOV.U32 R12, RZ, RZ, R14 ;  /* 0x000000ffff0c7224 */ /* 0x000fce00078e000e */
.L_x_36:
[----:B------:R-:W-:Y:S01]  /*4660*/  DMUL R20, R30, R30 ;  /* 0x0000001e1e147228 */ /* 0x000fe20000000000 */
[----:B------:R-:W-:Y:S01]  /*4670*/  IMAD.MOV.U32 R14, RZ, RZ, 0x1 ;  /* 0x00000001ff0e7424 */ /* 0x000fe200078e00ff */
[----:B------:R-:W-:Y:S02]  /*4680*/  DMUL R22, R10, R10 ;  /* 0x0000000a0a167228 */ /* 0x000fe40000000000 */
[----:B------:R-:W-:Y:S02]  /*4690*/  DADD R2, R12, R2 ;  /* 0x000000000c027229 */ /* 0x000fe40000000002 */
[----:B------:R-:W0:Y:S06]  /*46a0*/  MUFU.RCP64H R15, R21 ;  /* 0x00000015000f7308 */ /* 0x000e2c0000001800 */
        /* <DEDUP_REMOVED lines=13> */
[----:B------:R-:W-:Y:S01]  /*4780*/  MOV R14, R22 ;  /* 0x00000016000e7202 */ /* 0x000fe20000000f00 */
[----:B------:R-:W-:Y:S01]  /*4790*/  IMAD.MOV.U32 R23, RZ, RZ, R21 ;  /* 0x000000ffff177224 */ /* 0x000fe200078e0015 */
[----:B------:R-:W-:-:S07]  /*47a0*/  MOV R12, 0x47c0 ;  /* 0x000047c0000c7802 */ /* 0x000fce0000000f00 */
[----:B------:R-:W-:Y:S05]  /*47b0*/  CALL.REL.NOINC `($__internal_0_$__cuda_sm20_div_rn_f64_full) ;  /* 0x0000000400407944 */ /* 0x000fea0003c00000 */
[----:B------:R-:W-:-:S07]  /*47c0*/  IMAD.MOV.U32 R15, RZ, RZ, R13 ;  /* 0x000000ffff0f7224 */ /* 0x000fce00078e000d */
.L_x_37:
[----:B------:R-:W0:Y:S01]  /*47d0*/  MUFU.RCP64H R13, R9 ;  /* 0x00000009000d7308 */ /* 0x000e220000001800 */
[----:B------:R-:W-:Y:S01]  /*47e0*/  IMAD.MOV.U32 R12, RZ, RZ, 0x1 ;  /* 0x00000001ff0c7424 */ /* 0x000fe200078e00ff */
[----:B------:R-:W-:Y:S01]  /*47f0*/  FSETP.GEU.AND P1, PT, |R29|, 6.5827683646048100446e-37, PT ;  /* 0x036000001d00780b */ /* 0x000fe20003f2e200 */
[----:B------:R-:W-:-:S04]  /*4800*/  DADD R2, R2, R14 ;  /* 0x0000000002027229 */ /* 0x000fc8000000000e */
        /* <DEDUP_REMOVED lines=18> */
.L_x_38:
[----:B------:R-:W0:Y:S01]  /*4930*/  MUFU.RCP64H R9, R31 ;  /* 0x0000001f00097308 */ /* 0x000e220000001800 */
[----:B------:R-:W-:Y:S01]  /*4940*/  IMAD.MOV.U32 R8, RZ, RZ, 0x1 ;  /* 0x00000001ff087424 */ /* 0x000fe200078e00ff */
[----:B------:R-:W-:Y:S01]  /*4950*/  FSETP.GEU.AND P1, PT, |R11|, 6.5827683646048100446e-37, PT ;  /* 0x036000000b00780b */ /* 0x000fe20003f2e200 */
[----:B------:R-:W-:-:S04]  /*4960*/  DMUL R26, R26, R12 ;  /* 0x0000000c1a1a7228 */ /* 0x000fc80000000000 */
        /* <DEDUP_REMOVED lines=18> */
.L_x_39:
[----:B------:R-:W-:Y:S01]  /*4a90*/  DFMA R18, R26, -R14, R2 ;  /* 0x8000000e1a12722b */ /* 0x000fe20000000002 */
        /* <DEDUP_REMOVED lines=21> */
.L_x_40:
[----:B------:R-:W-:Y:S01]  /*4bf0*/  IMAD.U32 R8, RZ, RZ, UR14 ;  /* 0x0000000eff087e24 */ /* 0x000fe2000f8e00ff */
[----:B------:R-:W-:Y:S01]  /*4c00*/  UIADD3 UR14, UP0, UPT, UR14, 0x8, URZ ;  /* 0x000000080e0e7890 */ /* 0x000fe2000ff1e0ff */
[----:B------:R-:W-:Y:S01]  /*4c10*/  IMAD.U32 R9, RZ, RZ, UR15 ;  /* 0x0000000fff097e24 */ /* 0x000fe2000f8e00ff */
[----:B------:R-:W-:Y:S01]  /*4c20*/  IADD3 R4, P1, PT, R4, 0xc, RZ ;  /* 0x0000000c04047810 */ /* 0x000fe20007f3e0ff */
[----:B------:R-:W-:Y:S01]  /*4c30*/  VIADD R0, R0, 0x1 ;  /* 0x0000000100007836 */ /* 0x000fe20000000000 */
[----:B------:R-:W-:Y:S01]  /*4c40*/  IADD3 R10, P2, PT, R6, 0xc, RZ ;  /* 0x0000000c060a7810 */ /* 0x000fe20007f5e0ff */
[----:B------:R-:W-:Y:S01]  /*4c50*/  UIADD3.X UR15, UPT, UPT, URZ, UR15, URZ, UP0, !UPT ;  /* 0x0000000fff0f7290 */ /* 0x000fe200087fe4ff */
[----:B------:R0:W-:Y:S01]  /*4c60*/  STG.E.64 desc[UR12][R8.64], R2 ;  /* 0x0000000208007986 */ /* 0x0001e2000c101b0c */
[----:B------:R-:W-:Y:S01]  /*4c70*/  IMAD.X R5, RZ, RZ, R5, P1 ;  /* 0x000000ffff057224 */ /* 0x000fe200008e0605 */
[----:B------:R-:W-:Y:S01]  /*4c80*/  ISETP.NE.AND P0, PT, R0, RZ, PT ;  /* 0x000000ff0000720c */ /* 0x000fe20003f05270 */
[----:B------:R-:W-:-:S12]  /*4c90*/  IMAD.X R23, RZ, RZ, R7, P2 ;  /* 0x000000ffff177224 */ /* 0x000fd800010e0607 */
[----:B0-----:R-:W-:Y:S05]  /*4ca0*/  @P0 BRA `(.L_x_41) ;  /* 0xffffffb4001c0947 */ /* 0x001fea000383ffff */
[----:B------:R-:W-:Y:S05]  /*4cb0*/  EXIT ;  /* 0x000000000000794d */ /* 0x000fea0003800000 */
        .weak           $__internal_0_$__cuda_sm20_div_rn_f64_full
        .type           $__internal_0_$__cuda_sm20_div_rn_f64_full,@function
        .size           $__internal_0_$__cuda_sm20_div_rn_f64_full,($__internal_1_$__cuda_sm20_dsqrt_rn_f64_mediumpath_v1 - $__internal_0_$__cuda_sm20_div_rn_f64_full)
$__internal_0_$__cuda_sm20_div_rn_f64_full:
[C---:B------:R-:W-:Y:S01]  /*4cc0*/  FSETP.GEU.AND P0, PT, |R23|.reuse, 1.469367938527859385e-39, PT ;  /* 0x001000001700780b */ /* 0x040fe20003f0e200 */
[----:B------:R-:W-:Y:S01]  /*4cd0*/  IMAD.MOV.U32 R22, RZ, RZ, R20 ;  /* 0x000000ffff167224 */ /* 0x000fe200078e0014 */
[----:B------:R-:W-:Y:S01]  /*4ce0*/  LOP3.LUT R21, R23, 0x800fffff, RZ, 0xc0, !PT ;  /* 0x800fffff17157812 */ /* 0x000fe200078ec0ff */
[----:B------:R-:W-:Y:S01]  /*4cf0*/  IMAD.MOV.U32 R41, RZ, RZ, R15 ;  /* 0x000000ffff297224 */ /* 0x000fe200078e000f */
[----:B------:R-:W-:Y:S01]  /*4d00*/  MOV R16, 0x1 ;  /* 0x0000000100107802 */ /* 0x000fe20000000f00 */
[----:B------:R-:W-:Y:S01]  /*4d10*/  IMAD.MOV.U32 R40, RZ, RZ, R14 ;  /* 0x000000ffff287224 */ /* 0x000fe200078e000e */
[----:B------:R-:W-:Y:S01]  /*4d20*/  LOP3.LUT R21, R21, 0x3ff00000, RZ, 0xfc, !PT ;  /* 0x3ff0000015157812 */ /* 0x000fe200078efcff */
[----:B------:R-:W-:Y:S01]  /*4d30*/  IMAD.MOV.U32 R14, RZ, RZ, 0x1ca00000 ;  /* 0x1ca00000ff0e7424 */ /* 0x000fe200078e00ff */
[----:B------:R-:W-:Y:S01]  /*4d40*/  LOP3.LUT R13, R41, 0x7ff00000, RZ, 0xc0, !PT ;  /* 0x7ff00000290d7812 */ /* 0x000fe200078ec0ff */
[----:B------:R-:W-:-:S04]  /*4d50*/  IMAD.MOV.U32 R36, RZ, RZ, R40 ;  /* 0x000000ffff247224 */ /* 0x000fc800078e0028 */
[----:B------:R-:W-:-:S06]  /*4d60*/  @!P0 DMUL R20, R22, 8.98846567431157953865e+307 ;  /* 0x7fe0000016148828 */ /* 0x000fcc0000000000 */
[----:B------:R-:W0:Y:S02]  /*4d70*/  MUFU.RCP64H R17, R21 ;  /* 0x0000001500117308 */ /* 0x000e240000001800 */
[----:B0-----:R-:W-:-:S08]  /*4d80*/  DFMA R38, R16, -R20, 1 ;  /* 0x3ff000001026742b */ /* 0x001fd00000000814 */
[----:B------:R-:W-:-:S08]  /*4d90*/  DFMA R38, R38, R38, R38 ;  /* 0x000000262626722b */ /* 0x000fd00000000026 */
[----:B------:R-:W-:Y:S01]  /*4da0*/  DFMA R38, R16, R38, R16 ;  /* 0x000000261026722b */ /* 0x000fe20000000010 */
[----:B------:R-:W-:-:S04]  /*4db0*/  LOP3.LUT R16, R23, 0x7ff00000, RZ, 0xc0, !PT ;  /* 0x7ff0000017107812 */ /* 0x000fc800078ec0ff */
[----:B------:R-:W-:-:S03]  /*4dc0*/  ISETP.GE.U32.AND P2, PT, R13, R16, PT ;  /* 0x000000100d00720c */ /* 0x000fc60003f46070 */
[C---:B------:R-:W-:Y:S01]  /*4dd0*/  DFMA R18, R38.reuse, -R20, 1 ;  /* 0x3ff000002612742b */ /* 0x040fe20000000814 */
[----:B------:R-:W-:Y:S02]  /*4de0*/  SEL R15, R14, 0x63400000, !P2 ;  /* 0x634000000e0f7807 */ /* 0x000fe40005000000 */
[----:B------:R-:W-:Y:S02]  /*4df0*/  FSETP.GEU.AND P2, PT, |R41|, 1.469367938527859385e-39, PT ;  /* 0x001000002900780b */ /* 0x000fe40003f4e200 */
[----:B------:R-:W-:Y:S01]  /*4e00*/  LOP3.LUT R37, R15, 0x800fffff, R41, 0xf8, !PT ;  /* 0x800fffff0f257812 */ /* 0x000fe200078ef829 */
[----:B------:R-:W-:Y:S02]  /*4e10*/  IMAD.MOV.U32 R15, RZ, RZ, R13 ;  /* 0x000000ffff0f7224 */ /* 0x000fe400078e000d */
[----:B------:R-:W-:-:S08]  /*4e20*/  DFMA R38, R38, R18, R38 ;  /* 0x000000122626722b */ /* 0x000fd00000000026 */
[----:B------:R-:W-:Y:S05]  /*4e30*/  @P2 BRA `(.L_x_42) ;  /* 0x0000000000202947 */ /* 0x000fea0003800000 */
[----:B------:R-:W-:-:S04]  /*4e40*/  LOP3.LUT R18, R23, 0x7ff00000, RZ, 0xc0, !PT ;  /* 0x7ff0000017127812 */ /* 0x000fc800078ec0ff */
[----:B------:R-:W-:Y:S01]  /*4e50*/  ISETP.GE.U32.AND P2, PT, R13, R18, PT ;  /* 0x000000120d00720c */ /* 0x000fe20003f46070 */
[----:B------:R-:W-:-:S03]  /*4e60*/  IMAD.MOV.U32 R18, RZ, RZ, RZ ;  /* 0x000000ffff127224 */ /* 0x000fc600078e00ff */
[----:B------:R-:W-:-:S04]  /*4e70*/  SEL R15, R14, 0x63400000, !P2 ;  /* 0x634000000e0f7807 */ /* 0x000fc80005000000 */
[----:B------:R-:W-:-:S04]  /*4e80*/  LOP3.LUT R15, R15, 0x80000000, R41, 0xf8, !PT ;  /* 0x800000000f0f7812 */ /* 0x000fc800078ef829 */
[----:B------:R-:W-:-:S06]  /*4e90*/  LOP3.LUT R19, R15, 0x100000, RZ, 0xfc, !PT ;  /* 0x001000000f137812 */ /* 0x000fcc00078efcff */
[----:B------:R-:W-:-:S10]  /*4ea0*/  DFMA R36, R36, 2, -R18 ;  /* 0x400000002424782b */ /* 0x000fd40000000812 */
[----:B------:R-:W-:-:S07]  /*4eb0*/  LOP3.LUT R15, R37, 0x7ff00000, RZ, 0xc0, !PT ;  /* 0x7ff00000250f7812 */ /* 0x000fce00078ec0ff */
.L_x_42:
[----:B------:R-:W-:Y:S01]  /*4ec0*/  DMUL R42, R38, R36 ;  /* 0x00000024262a7228 */ /* 0x000fe20000000000 */
[----:B------:R-:W-:Y:S01]  /*4ed0*/  @!P0 LOP3.LUT R16, R21, 0x7ff00000, RZ, 0xc0, !PT ;  /* 0x7ff0000015108812 */ /* 0x000fe200078ec0ff */
[----:B------:R-:W-:-:S05]  /*4ee0*/  VIADD R17, R15, 0xffffffff ;  /* 0xffffffff0f117836 */ /* 0x000fca0000000000 */
[----:B------:R-:W-:Y:S01]  /*4ef0*/  ISETP.GT.U32.AND P0, PT, R17, 0x7feffffe, PT ;  /* 0x7feffffe1100780c */ /* 0x000fe20003f04070 */
[----:B------:R-:W-:-:S08]  /*4f00*/  DFMA R18, R42, -R20, R36 ;  /* 0x800000142a12722b */ /* 0x000fd00000000024 */
[----:B------:R-:W-:Y:S01]  /*4f10*/  DFMA R38, R38, R18, R42 ;  /* 0x000000122626722b */ /* 0x000fe2000000002a */
[----:B------:R-:W-:-:S05]  /*4f20*/  VIADD R18, R16, 0xffffffff ;  /* 0xffffffff10127836 */ /* 0x000fca0000000000 */
[----:B------:R-:W-:-:S13]  /*4f30*/  ISETP.GT.U32.OR P0, PT, R18, 0x7feffffe, P0 ;  /* 0x7feffffe1200780c */ /* 0x000fda0000704470 */
[----:B------:R-:W-:Y:S05]  /*4f40*/  @P0 BRA `(.L_x_43) ;  /* 0x0000000000740947 */ /* 0x000fea0003800000 */
[----:B------:R-:W-:-:S04]  /*4f50*/  LOP3.LUT R16, R23, 0x7ff00000, RZ, 0xc0, !PT ;  /* 0x7ff0000017107812 */ /* 0x000fc800078ec0ff */
[CC--:B------:R-:W-:Y:S02]  /*4f60*/  VIADDMNMX R15, R13.reuse, -R16.reuse, 0xb9600000, !PT ;  /* 0xb96000000d0f7446 */ /* 0x0c0fe40007800910 */
[----:B------:R-:W-:Y:S01]  /*4f70*/  ISETP.GE.U32.AND P0, PT, R13, R16, PT ;  /* 0x000000100d00720c */ /* 0x000fe20003f06070 */
[----:B------:R-:W-:Y:S01]  /*4f80*/  IMAD.MOV.U32 R16, RZ, RZ, RZ ;  /* 0x000000ffff107224 */ /* 0x000fe200078e00ff */
[----:B------:R-:W-:Y:S02]  /*4f90*/  VIMNMX R15, PT, PT, R15, 0x46a00000, PT ;  /* 0x46a000000f0f7848 */ /* 0x000fe40003fe0100 */
[----:B------:R-:W-:-:S05]  /*4fa0*/  SEL R14, R14, 0x63400000, !P0 ;  /* 0x634000000e0e7807 */ /* 0x000fca0004000000 */
[----:B------:R-:W-:-:S04]  /*4fb0*/  IMAD.IADD R14, R15, 0x1, -R14 ;  /* 0x000000010f0e7824 */ /* 0x000fc800078e0a0e */
[----:B------:R-:W-:-:S06]  /*4fc0*/  VIADD R17, R14, 0x7fe00000 ;  /* 0x7fe000000e117836 */ /* 0x000fcc0000000000 */
[----:B------:R-:W-:-:S10]  /*4fd0*/  DMUL R18, R38, R16 ;  /* 0x0000001026127228 */ /* 0x000fd40000000000 */
[----:B------:R-:W-:-:S13]  /*4fe0*/  FSETP.GTU.AND P0, PT, |R19|, 1.469367938527859385e-39, PT ;  /* 0x001000001300780b */ /* 0x000fda0003f0c200 */
[----:B------:R-:W-:Y:S05]  /*4ff0*/  @P0 BRA `(.L_x_44) ;  /* 0x0000000000a80947 */ /* 0x000fea0003800000 */
[----:B------:R-:W-:-:S06]  /*5000*/  DFMA R20, R38, -R20, R36 ;  /* 0x800000142614722b */ /* 0x000fcc0000000024 */
[----:B------:R-:W-:-:S04]  /*5010*/  IMAD.MOV.U32 R20, RZ, RZ, RZ ;  /* 0x000000ffff147224 */ /* 0x000fc800078e00ff */
[C---:B------:R-:W-:Y:S02]  /*5020*/  FSETP.NEU.AND P0, PT, R21.reuse, RZ, PT ;  /* 0x000000ff1500720b */ /* 0x040fe40003f0d000 */
[----:B------:R-:W-:-:S04]  /*5030*/  LOP3.LUT R22, R21, 0x80000000, R23, 0x48, !PT ;  /* 0x8000000015167812 */ /* 0x000fc800078e4817 */
[----:B------:R-:W-:-:S07]  /*5040*/  LOP3.LUT R21, R22, R17, RZ, 0xfc, !PT ;  /* 0x0000001116157212 */ /* 0x000fce00078efcff */
[----:B------:R-:W-:Y:S05]  /*5050*/  @!P0 BRA `(.L_x_44) ;  /* 0x0000000000908947 */ /* 0x000fea0003800000 */
[----:B------:R-:W-:Y:S01]  /*5060*/  IMAD.MOV R17, RZ, RZ, -R14 ;  /* 0x000000ffff117224 */ /* 0x000fe200078e0a0e */
[----:B------:R-:W-:Y:S01]  /*5070*/  IADD3 R14, PT, PT, -R14, -0x43300000, RZ ;  /* 0xbcd000000e0e7810 */ /* 0x000fe20007ffe1ff */
[----:B------:R-:W-:-:S06]  /*5080*/  IMAD.MOV.U32 R16, RZ, RZ, RZ ;  /* 0x000000ffff107224 */ /* 0x000fcc00078e00ff */
[----:B------:R-:W-:Y:S02]  /*5090*/  DFMA R16, R18, -R16, R38 ;  /* 0x800000101210722b */ /* 0x000fe40000000026 */
[----:B------:R-:W-:-:S08]  /*50a0*/  DMUL.RP R38, R38, R20 ;  /* 0x0000001426267228 */ /* 0x000fd00000008000 */
[----:B------:R-:W-:Y:S02]  /*50b0*/  FSETP.NEU.AND P0, PT, |R17|, R14, PT ;  /* 0x0000000e1100720b */ /* 0x000fe40003f0d200 */
[----:B------:R-:W-:Y:S02]  /*50c0*/  LOP3.LUT R22, R39, R22, RZ, 0x3c, !PT ;  /* 0x0000001627167212 */ /* 0x000fe400078e3cff */
[----:B------:R-:W-:Y:S02]  /*50d0*/  FSEL R14, R38, R18, !P0 ;  /* 0x00000012260e7208 */ /* 0x000fe40004000000 */
[----:B------:R-:W-:Y:S02]  /*50e0*/  FSEL R15, R22, R19, !P0 ;  /* 0x00000013160f7208 */ /* 0x000fe40004000000 */
[----:B------:R-:W-:-:S03]  /*50f0*/  MOV R18, R14 ;  /* 0x0000000e00127202 */ /* 0x000fc60000000f00 */
[----:B------:R-:W-:Y:S01]  /*5100*/  IMAD.MOV.U32 R19, RZ, RZ, R15 ;  /* 0x000000ffff137224 */ /* 0x000fe200078e000f */
[----:B------:R-:W-:Y:S06]  /*5110*/  BRA `(.L_x_44) ;  /* 0x0000000000607947 */ /* 0x000fec0003800000 */
.L_x_43:
[----:B------:R-:W-:-:S14]  /*5120*/  DSETP.NAN.AND P0, PT, R40, R40, PT ;  /* 0x000000282800722a */ /* 0x000fdc0003f08000 */
[----:B------:R-:W-:Y:S05]  /*5130*/  @P0 BRA `(.L_x_45) ;  /* 0x00000000004c0947 */ /* 0x000fea0003800000 */
[----:B------:R-:W-:-:S14]  /*5140*/  DSETP.NAN.AND P0, PT, R22, R22, PT ;  /* 0x000000161600722a */ /* 0x000fdc0003f08000 */
[----:B------:R-:W-:Y:S05]  /*5150*/  @P0 BRA `(.L_x_46) ;  /* 0x0000000000340947 */ /* 0x000fea0003800000 */
[----:B------:R-:W-:Y:S01]  /*5160*/  ISETP.NE.AND P0, PT, R15, R16, PT ;  /* 0x000000100f00720c */ /* 0x000fe20003f05270 */
[----:B------:R-:W-:Y:S02]  /*5170*/  IMAD.MOV.U32 R18, RZ, RZ, 0x0 ;  /* 0x00000000ff127424 */ /* 0x000fe400078e00ff */
[----:B------:R-:W-:-:S10]  /*5180*/  IMAD.MOV.U32 R19, RZ, RZ, -0x80000 ;  /* 0xfff80000ff137424 */ /* 0x000fd400078e00ff */
[----:B------:R-:W-:Y:S05]  /*5190*/  @!P0 BRA `(.L_x_44) ;  /* 0x0000000000408947 */ /* 0x000fea0003800000 */
[----:B------:R-:W-:Y:S02]  /*51a0*/  ISETP.NE.AND P0, PT, R15, 0x7ff00000, PT ;  /* 0x7ff000000f00780c */ /* 0x000fe40003f05270 */
[----:B------:R-:W-:Y:S02]  /*51b0*/  LOP3.LUT R23, R41, 0x80000000, R23, 0x48, !PT ;  /* 0x8000000029177812 */ /* 0x000fe400078e4817 */
[----:B------:R-:W-:-:S13]  /*51c0*/  ISETP.EQ.OR P0, PT, R16, RZ, !P0 ;  /* 0x000000ff1000720c */ /* 0x000fda0004702670 */
[----:B------:R-:W-:Y:S01]  /*51d0*/  @P0 LOP3.LUT R13, R23, 0x7ff00000, RZ, 0xfc, !PT ;  /* 0x7ff00000170d0812 */ /* 0x000fe200078efcff */
[----:B------:R-:W-:Y:S02]  /*51e0*/  @!P0 IMAD.MOV.U32 R18, RZ, RZ, RZ ;  /* 0x000000ffff128224 */ /* 0x000fe400078e00ff */
[----:B------:R-:W-:Y:S02]  /*51f0*/  @!P0 IMAD.MOV.U32 R19, RZ, RZ, R23 ;  /* 0x000000ffff138224 */ /* 0x000fe400078e0017 */
[----:B------:R-:W-:Y:S02]  /*5200*/  @P0 IMAD.MOV.U32 R18, RZ, RZ, RZ ;  /* 0x000000ffff120224 */ /* 0x000fe400078e00ff */
[----:B------:R-:W-:Y:S01]  /*5210*/  @P0 IMAD.MOV.U32 R19, RZ, RZ, R13 ;  /* 0x000000ffff130224 */ /* 0x000fe200078e000d */
[----:B------:R-:W-:Y:S06]  /*5220*/  BRA `(.L_x_44) ;  /* 0x00000000001c7947 */ /* 0x000fec0003800000 */
.L_x_46:
[----:B------:R-:W-:Y:S01]  /*5230*/  LOP3.LUT R13, R23, 0x80000, RZ, 0xfc, !PT ;  /* 0x00080000170d7812 */ /* 0x000fe200078efcff */
[----:B------:R-:W-:-:S04]  /*5240*/  IMAD.MOV.U32 R18, RZ, RZ, R22 ;  /* 0x000000ffff127224 */ /* 0x000fc800078e0016 */
[----:B------:R-:W-:Y:S01]  /*5250*/  IMAD.MOV.U32 R19, RZ, RZ, R13 ;  /* 0x000000ffff137224 */ /* 0x000fe200078e000d */
[----:B------:R-:W-:Y:S06]  /*5260*/  BRA `(.L_x_44) ;  /* 0x00000000000c7947 */ /* 0x000fec0003800000 */
.L_x_45:
[----:B------:R-:W-:Y:S01]  /*5270*/  LOP3.LUT R13, R41, 0x80000, RZ, 0xfc, !PT ;  /* 0x00080000290d7812 */ /* 0x000fe200078efcff */
[----:B------:R-:W-:-:S04]  /*5280*/  IMAD.MOV.U32 R18, RZ, RZ, R40 ;  /* 0x000000ffff127224 */ /* 0x000fc800078e0028 */
[----:B------:R-:W-:-:S07]  /*5290*/  IMAD.MOV.U32 R19, RZ, RZ, R13 ;  /* 0x000000ffff137224 */ /* 0x000fce00078e000d */
.L_x_44:
[----:B------:R-:W-:Y:S01]  /*52a0*/  IMAD.MOV.U32 R16, RZ, RZ, R12 ;  /* 0x000000ffff107224 */ /* 0x000fe200078e000c */
[----:B------:R-:W-:Y:S01]  /*52b0*/  MOV R17, 0x0 ;  /* 0x0000000000117802 */ /* 0x000fe20000000f00 */
[----:B------:R-:W-:Y:S02]  /*52c0*/  IMAD.MOV.U32 R14, RZ, RZ, R18 ;  /* 0x000000ffff0e7224 */ /* 0x000fe400078e0012 */
[----:B------:R-:W-:Y:S01]  /*52d0*/  IMAD.MOV.U32 R13, RZ, RZ, R19 ;  /* 0x000000ffff0d7224 */ /* 0x000fe200078e0013 */
[----:B------:R-:W-:Y:S06]  /*52e0*/  RET.REL.NODEC R16 `(_Z12CIEDE2000NewPfS_Pdi) ;  /* 0xffffffac10447950 */ /* 0x000fec0003c3ffff */
        .weak           $__internal_1_$__cuda_sm20_dsqrt_rn_f64_mediumpath_v1
        .type           $__internal_1_$__cuda_sm20_dsqrt_rn_f64_mediumpath_v1,@function
        .size           $__internal_1_$__cuda_sm20_dsqrt_rn_f64_mediumpath_v1,($_Z12CIEDE2000NewPfS_Pdi$__internal_trig_reduction_slowpathd - $__internal_1_$__cuda_sm20_dsqrt_rn_f64_mediumpath_v1)
$__internal_1_$__cuda_sm20_dsqrt_rn_f64_mediumpath_v1:
[----:B------:R-:W-:Y:S01]  /*52f0*/  ISETP.GE.U32.AND P1, PT, R12, -0x3400000, PT ;  /* 0xfcc000000c00780c */ /* 0x000fe20003f26070 */
[----:B------:R-:W-:-:S12]  /*5300*/  IMAD.MOV.U32 R21, RZ, RZ, R13 ;  /* 0x000000ffff157224 */ /* 0x000fd800078e000d */
[----:B------:R-:W-:Y:S05]  /*5310*/  @!P1 BRA `(.L_x_47) ;  /* 0x0000000000209947 */ /* 0x000fea0003800000 */
[----:B------:R-:W-:-:S10]  /*5320*/  DFMA.RM R14, R16, R20, R14 ;  /* 0x00000014100e722b */ /* 0x000fd4000000400e */
[----:B------:R-:W-:-:S05]  /*5330*/  IADD3 R12, P1, PT, R14, 0x1, RZ ;  /* 0x000000010e0c7810 */ /* 0x000fca0007f3e0ff */
[----:B------:R-:W-:-:S06]  /*5340*/  IMAD.X R13, RZ, RZ, R15, P1 ;  /* 0x000000ffff0d7224 */ /* 0x000fcc00008e060f */
[----:B------:R-:W-:-:S08]  /*5350*/  DFMA.RP R18, -R14, R12, R18 ;  /* 0x0000000c0e12722b */ /* 0x000fd00000008112 */
[----:B------:R-:W-:-:S06]  /*5360*/  DSETP.GT.AND P1, PT, R18, RZ, PT ;  /* 0x000000ff1200722a */ /* 0x000fcc0003f24000 */
[----:B------:R-:W-:Y:S02]  /*5370*/  FSEL R12, R12, R14, P1 ;  /* 0x0000000e0c0c7208 */ /* 0x000fe40000800000 */
[----:B------:R-:W-:Y:S01]  /*5380*/  FSEL R13, R13, R15, P1 ;  /* 0x0000000f0d0d7208 */ /* 0x000fe20000800000 */
[----:B------:R-:W-:Y:S06]  /*5390*/  BRA `(.L_x_48) ;  /* 0x0000000000647947 */ /* 0x000fec0003800000 */
.L_x_47:
[----:B------:R-:W-:-:S14]  /*53a0*/  DSETP.NE.AND P1, PT, R18, RZ, PT ;  /* 0x000000ff1200722a */ /* 0x000fdc0003f25000 */
[----:B------:R-:W-:Y:S05]  /*53b0*/  @!P1 BRA `(.L_x_49) ;  /* 0x0000000000589947 */ /* 0x000fea0003800000 */
[----:B------:R-:W-:-:S13]  /*53c0*/  ISETP.GE.AND P1, PT, R19, RZ, PT ;  /* 0x000000ff1300720c */ /* 0x000fda0003f26270 */
[----:B------:R-:W-:Y:S02]  /*53d0*/  @!P1 IMAD.MOV.U32 R12, RZ, RZ, 0x0 ;  /* 0x00000000ff0c9424 */ /* 0x000fe400078e00ff */
[----:B------:R-:W-:Y:S01]  /*53e0*/  @!P1 IMAD.MOV.U32 R13, RZ, RZ, -0x80000 ;  /* 0xfff80000ff0d9424 */ /* 0x000fe200078e00ff */
[----:B------:R-:W-:Y:S06]  /*53f0*/  @!P1 BRA `(.L_x_48) ;  /* 0x00000000004c9947 */ /* 0x000fec0003800000 */
[----:B------:R-:W-:-:S13]  /*5400*/  ISETP.GT.AND P1, PT, R19, 0x7fefffff, PT ;  /* 0x7fefffff1300780c */ /* 0x000fda0003f24270 */
[----:B------:R-:W-:Y:S05]  /*5410*/  @P1 BRA `(.L_x_49) ;  /* 0x0000000000401947 */ /* 0x000fea0003800000 */
[----:B------:R-:W-:Y:S01]  /*5420*/  DMUL R18, R18, 8.11296384146066816958e+31 ;  /* 0x4690000012127828 */ /* 0x000fe20000000000 */
[----:B------:R-:W-:Y:S02]  /*5430*/  IMAD.MOV.U32 R16, RZ, RZ, RZ ;  /* 0x000000ffff107224 */ /* 0x000fe400078e00ff */
[----:B------:R-:W-:Y:S02]  /*5440*/  IMAD.MOV.U32 R12, RZ, RZ, 0x0 ;  /* 0x00000000ff0c7424 */ /* 0x000fe400078e00ff */
[----:B------:R-:W-:Y:S01]  /*5450*/  IMAD.MOV.U32 R13, RZ, RZ, 0x3fd80000 ;  /* 0x3fd80000ff0d7424 */ /* 0x000fe200078e00ff */
[----:B------:R-:W0:Y:S02]  /*5460*/  MUFU.RSQ64H R17, R19 ;  /* 0x0000001300117308 */ /* 0x000e240000001c00 */
[----:B0-----:R-:W-:-:S08]  /*5470*/  DMUL R14, R16, R16 ;  /* 0x00000010100e7228 */ /* 0x001fd00000000000 */
[----:B------:R-:W-:-:S08]  /*5480*/  DFMA R14, R18, -R14, 1 ;  /* 0x3ff00000120e742b */ /* 0x000fd0000000080e */
[----:B------:R-:W-:Y:S02]  /*5490*/  DFMA R12, R14, R12, 0.5 ;  /* 0x3fe000000e0c742b */ /* 0x000fe4000000000c */
[----:B------:R-:W-:-:S08]  /*54a0*/  DMUL R14, R16, R14 ;  /* 0x0000000e100e7228 */ /* 0x000fd00000000000 */
[----:B------:R-:W-:-:S08]  /*54b0*/  DFMA R14, R12, R14, R16 ;  /* 0x0000000e0c0e722b */ /* 0x000fd00000000010 */
[----:B------:R-:W-:Y:S02]  /*54c0*/  DMUL R12, R18, R14 ;  /* 0x0000000e120c7228 */ /* 0x000fe40000000000 */
[----:B------:R-:W-:-:S06]  /*54d0*/  VIADD R15, R15, 0xfff00000 ;  /* 0xfff000000f0f7836 */ /* 0x000fcc0000000000 */
[----:B------:R-:W-:-:S08]  /*54e0*/  DFMA R16, R12, -R12, R18 ;  /* 0x8000000c0c10722b */ /* 0x000fd00000000012 */
[----:B------:R-:W-:-:S10]  /*54f0*/  DFMA R12, R14, R16, R12 ;  /* 0x000000100e0c722b */ /* 0x000fd4000000000c */
[----:B------:R-:W-:Y:S01]  /*5500*/  VIADD R13, R13, 0xfcb00000 ;  /* 0xfcb000000d0d7836 */ /* 0x000fe20000000000 */
[----:B------:R-:W-:Y:S06]  /*5510*/  BRA `(.L_x_48) ;  /* 0x0000000000047947 */ /* 0x000fec0003800000 */
.L_x_49:
[----:B------:R-:W-:-:S11]  /*5520*/  DADD R12, R18, R18 ;  /* 0x00000000120c7229 */ /* 0x000fd60000000012 */
.L_x_48:
[----:B------:R-:W-:-:S04]  /*5530*/  IMAD.MOV.U32 R23, RZ, RZ, 0x0 ;  /* 0x00000000ff177424 */ /* 0x000fc800078e00ff */
[----:B------:R-:W-:Y:S05]  /*5540*/  RET.REL.NODEC R22 `(_Z12CIEDE2000NewPfS_Pdi) ;  /* 0xffffffa816ac7950 */ /* 0x000fea0003c3ffff */
        .type           $_Z12CIEDE2000NewPfS_Pdi$__internal_trig_reduction_slowpathd,@function
        .size           $_Z12CIEDE2000NewPfS_Pdi$__internal_trig_reduction_slowpathd,(.L_x_142 - $_Z12CIEDE2000NewPfS_Pdi$__internal_trig_reduction_slowpathd)
$_Z12CIEDE2000NewPfS_Pdi$__internal_trig_reduction_slowpathd:
[----:B------:R-:W-:Y:S01]  /*5550*/  SHF.R.U32.HI R35, RZ, 0x14, R33 ;  /* 0x00000014ff237819 */ /* 0x000fe20000011621 */
[----:B------:R-:W-:Y:S02]  /*5560*/  IMAD.MOV.U32 R14, RZ, RZ, R12 ;  /* 0x000000ffff0e7224 */ /* 0x000fe400078e000c */
[----:B------:R-:W-:Y:S01]  /*5570*/  IMAD.MOV.U32 R12, RZ, RZ, RZ ;  /* 0x000000ffff0c7224 */ /* 0x000fe200078e00ff */
[----:B------:R-:W-:-:S04]  /*5580*/  LOP3.LUT R13, R35, 0x7ff, RZ, 0xc0, !PT ;  /* 0x000007ff230d7812 */ /* 0x000fc800078ec0ff */
[----:B------:R-:W-:-:S13]  /*5590*/  ISETP.NE.AND P0, PT, R13, 0x7ff, PT ;  /* 0x000007ff0d00780c */ /* 0x000fda0003f05270 */
[----:B------:R-:W-:Y:S05]  /*55a0*/  @!P0 BRA `(.L_x_50) ;  /* 0x0000000800248947 */ /* 0x000fea0003800000 */
[----:B------:R-:W-:Y:S01]  /*55b0*/  VIADD R13, R13, 0xfffffc00 ;  /* 0xfffffc000d0d7836 */ /* 0x000fe20000000000 */
[----:B------:R-:W-:-:S04]  /*55c0*/  CS2R R22, SRZ ;  /* 0x0000000000167805 */ /* 0x000fc8000001ff00 */
[----:B------:R-:W-:Y:S02]  /*55d0*/  SHF.R.U32.HI R12, RZ, 0x6, R13 ;  /* 0x00000006ff0c7819 */ /* 0x000fe4000001160d */
[----:B------:R-:W-:Y:S02]  /*55e0*/  ISETP.GE.U32.AND P0, PT, R13, 0x80, PT ;  /* 0x000000800d00780c */ /* 0x000fe40003f06070 */
[C---:B------:R-:W-:Y:S02]  /*55f0*/  IADD3 R15, PT, PT, -R12.reuse, 0x13, RZ ;  /* 0x000000130c0f7810 */ /* 0x040fe40007ffe1ff */
[----:B------:R-:W-:Y:S02]  /*5600*/  IADD3 R13, PT, PT, -R12, 0xf, RZ ;  /* 0x0000000f0c0d7810 */ /* 0x000fe40007ffe1ff */
[----:B------:R-:W-:-:S04]  /*5610*/  SEL R15, R15, 0x12, P0 ;  /* 0x000000120f0f7807 */ /* 0x000fc80000000000 */
[----:B------:R-:W-:-:S13]  /*5620*/  ISETP.GE.AND P0, PT, R13, R15, PT ;  /* 0x0000000f0d00720c */ /* 0x000fda0003f06270 */
[----:B------:R-:W-:Y:S05]  /*5630*/  @P0 BRA `(.L_x_51) ;  /* 0x0000000000840947 */ /* 0x000fea0003800000 */
[C---:B------:R-:W-:Y:S01]  /*5640*/  SHF.L.U64.HI R18, R14.reuse, 0xb, R33 ;  /* 0x0000000b0e127819 */ /* 0x040fe20000010221 */
[----:B------:R-:W-:Y:S01]  /*5650*/  IMAD.SHL.U32 R14, R14, 0x800, RZ ;  /* 0x000008000e0e7824 */ /* 0x000fe200078e00ff */
[----:B------:R-:W-:Y:S02]  /*5660*/  IADD3 R16, PT, PT, RZ, -R12, -R15 ;  /* 0x8000000cff107210 */ /* 0x000fe40007ffe80f */
[----:B------:R-:W-:Y:S02]  /*5670*/  CS2R R22, SRZ ;  /* 0x0000000000167805 */ /* 0x000fe4000001ff00 */
[----:B------:R-:W-:Y:S01]  /*5680*/  MOV R17, RZ ;  /* 0x000000ff00117202 */ /* 0x000fe20000000f00 */
[----:B------:R-:W0:Y:S01]  /*5690*/  LDCU.64 UR4, c[0x0][0x358] ;  /* 0x00006b00ff0477ac */ /* 0x000e220008000a00 */
[----:B------:R-:W-:-:S07]  /*56a0*/  LOP3.LUT R18, R18, 0x80000000, RZ, 0xfc, !PT ;  /* 0x8000000012127812 */ /* 0x000fce00078efcff */
.L_x_52:
[----:B------:R-:W1:Y:S02]  /*56b0*/  LDC.64 R20, c[0x4][RZ] ;  /* 0x01000000ff147b82 */ /* 0x000e640000000a00 */
[----:B-1----:R-:W-:-:S06]  /*56c0*/  IMAD.WIDE R38, R13, 0x8, R20 ;  /* 0x000000080d267825 */ /* 0x002fcc00078e0214 */
[----:B0-----:R-:W2:Y:S01]  /*56d0*/  LDG.E.64.CONSTANT R38, desc[UR4][R38.64] ;  /* 0x0000000426267981 */ /* 0x001ea2000c1e9b00 */
[----:B------:R-:W-:Y:S02]  /*56e0*/  VIADD R16, R16, 0x1 ;  /* 0x0000000110107836 */ /* 0x000fe40000000000 */
[----:B------:R-:W-:Y:S02]  /*56f0*/  VIADD R13, R13, 0x1 ;  /* 0x000000010d0d7836 */ /* 0x000fe40000000000 */
[----:B--2---:R-:W-:-:S04]  /*5700*/  IMAD.WIDE.U32 R22, P2, R38, R14, R22 ;  /* 0x0000000e26167225 */ /* 0x004fc80007840016 */
[----:B------:R-:W-:Y:S02]  /*5710*/  IMAD R19, R38, R18, RZ ;  /* 0x0000001226137224 */ /* 0x000fe400078e02ff */
[C---:B------:R-:W-:Y:S02]  /*5720*/  IMAD R20, R39.reuse, R14, RZ ;  /* 0x0000000e27147224 */ /* 0x040fe400078e02ff */
[----:B------:R-:W-:Y:S01]  /*5730*/  IMAD.HI.U32 R21, R39, R18, RZ ;  /* 0x0000001227157227 */ /* 0x000fe200078e00ff */
[----:B------:R-:W-:-:S03]  /*5740*/  IADD3 R19, P0, PT, R19, R23, RZ ;  /* 0x0000001713137210 */ /* 0x000fc60007f1e0ff */
[----:B------:R-:W-:Y:S01]  /*5750*/  IMAD.MOV.U32 R40, RZ, RZ, R22 ;  /* 0x000000ffff287224 */ /* 0x000fe200078e0016 */
[----:B------:R-:W-:Y:S01]  /*5760*/  IADD3 R41, P1, PT, R20, R19, RZ ;  /* 0x0000001314297210 */ /* 0x000fe20007f3e0ff */
[----:B------:R-:W-:-:S04]  /*5770*/  IMAD.HI.U32 R20, R38, R18, RZ ;  /* 0x0000001226147227 */ /* 0x000fc800078e00ff */
[----:B------:R-:W-:-:S04]  /*5780*/  IMAD.HI.U32 R19, R39, R14, RZ ;  /* 0x0000000e27137227 */ /* 0x000fc800078e00ff */
[----:B------:R-:W-:Y:S02]  /*5790*/  IMAD.X R20, RZ, RZ, R20, P2 ;  /* 0x000000ffff147224 */ /* 0x000fe400010e0614 */
[----:B------:R-:W-:Y:S02]  /*57a0*/  IMAD R22, R39, R18, RZ ;  /* 0x0000001227167224 */ /* 0x000fe400078e02ff */
[----:B------:R-:W-:Y:S01]  /*57b0*/  IMAD R23, R17, 0x8, R1 ;  /* 0x0000000811177824 */ /* 0x000fe200078e0201 */
[----:B------:R-:W-:Y:S01]  /*57c0*/  IADD3.X R19, P0, PT, R19, R20, RZ, P0, !PT ;  /* 0x0000001413137210 */ /* 0x000fe2000071e4ff */
[----:B------:R-:W-:-:S03]  /*57d0*/  VIADD R17, R17, 0x1 ;  /* 0x0000000111117836 */ /* 0x000fc60000000000 */
[----:B------:R-:W-:Y:S01]  /*57e0*/  IADD3.X R22, P1, PT, R22, R19, RZ, P1, !PT ;  /* 0x0000001316167210 */ /* 0x000fe20000f3e4ff */
[----:B------:R-:W-:Y:S01]  /*57f0*/  IMAD.X R21, RZ, RZ, R21, P0 ;  /* 0x000000ffff157224 */ /* 0x000fe200000e0615 */
[----:B------:R-:W-:Y:S01]  /*5800*/  ISETP.NE.AND P0, PT, R16, -0xf, PT ;  /* 0xfffffff11000780c */ /* 0x000fe20003f05270 */
[----:B------:R0:W-:Y:S02]  /*5810*/  STL.64 [R23], R40 ;  /* 0x0000002817007387 */ /* 0x0001e40000100a00 */
[----:B0-----:R-:W-:-:S10]  /*5820*/  IMAD.X R23, RZ, RZ, R21, P1 ;  /* 0x000000ffff177224 */ /* 0x001fd400008e0615 */
[----:B------:R-:W-:Y:S05]  /*5830*/  @P0 BRA `(.L_x_52) ;  /* 0xfffffffc009c0947 */ /* 0x000fea000383ffff */
[----:B------:R-:W-:-:S07]  /*5840*/  IMAD.MOV.U32 R13, RZ, RZ, R15 ;  /* 0x000000ffff0d7224 */ /* 0x000fce00078e000f */
.L_x_51:
[----:B------:R-:W-:Y:S01]  /*5850*/  LOP3.LUT P0, R35, R35, 0x3f, RZ, 0xc0, !PT ;  /* 0x0000003f23237812 */ /* 0x000fe2000780c0ff */
[----:B------:R-:W-:-:S04]  /*5860*/  IMAD.IADD R12, R12, 0x1, R13 ;  /* 0x000000010c0c7824 */ /* 0x000fc800078e020d */
[----:B------:R-:W-:-:S05]  /*5870*/  IMAD.U32 R41, R12, 0x8, R1 ;  /* 0x000000080c297824 */ /* 0x000fca00078e0001 */
[----:B------:R0:W-:Y:S04]  /*5880*/  STL.64 [R41+-0x78], R22 ;  /* 0xffff881629007387 */ /* 0x0001e80000100a00 */
[----:B------:R-:W2:Y:S04]  /*5890*/  @P0 LDL.64 R16, [R1+0x8] ;  /* 0x0000080001100983 */ /* 0x000ea80000100a00 */
[----:B------:R-:W3:Y:S04]  /*58a0*/  LDL.64 R14, [R1+0x10] ;  /* 0x00001000010e7983 */ /* 0x000ee80000100a00 */
[----:B------:R-:W4:Y:S01]  /*58b0*/  LDL.64 R12, [R1+0x18] ;  /* 0x00001800010c7983 */ /* 0x000f220000100a00 */
[----:B--2---:R-:W-:-:S02]  /*58c0*/  @P0 SHF.R.U64 R21, R16, 0x1, R17 ;  /* 0x0000000110150819 */ /* 0x004fc40000001211 */
[----:B------:R-:W-:Y:S02]  /*58d0*/  @P0 SHF.R.U32.HI R39, RZ, 0x1, R17 ;  /* 0x00000001ff270819 */ /* 0x000fe40000011611 */
[----:B------:R-:W-:Y:S02]  /*58e0*/  @P0 LOP3.LUT R16, R35, 0x3f, RZ, 0x3c, !PT ;  /* 0x0000003f23100812 */ /* 0x000fe400078e3cff */
[--C-:B---3--:R-:W-:Y:S02]  /*58f0*/  @P0 SHF.R.U32.HI R17, RZ, 0x1, R15.reuse ;  /* 0x00000001ff110819 */ /* 0x108fe4000001160f */
[C---:B------:R-:W-:Y:S02]  /*5900*/  @P0 SHF.R.U64 R18, R14.reuse, 0x1, R15 ;  /* 0x000000010e120819 */ /* 0x040fe4000000120f */
[----:B------:R-:W-:Y:S02]  /*5910*/  @P0 SHF.L.U32 R20, R14, R35, RZ ;  /* 0x000000230e140219 */ /* 0x000fe400000006ff */
[----:B------:R-:W-:-:S02]  /*5920*/  @P0 SHF.R.U64 R21, R21, R16, R39 ;  /* 0x0000001015150219 */ /* 0x000fc40000001227 */
[-C--:B------:R-:W-:Y:S02]  /*5930*/  @P0 SHF.L.U64.HI R19, R14, R35.reuse, R15 ;  /* 0x000000230e130219 */ /* 0x080fe4000001020f */
[-C--:B0-----:R-:W-:Y:S02]  /*5940*/  @P0 SHF.R.U32.HI R22, RZ, R16.reuse, R39 ;  /* 0x00000010ff160219 */ /* 0x081fe40000011627 */
[----:B----4-:R-:W-:Y:S02]  /*5950*/  @P0 SHF.L.U32 R23, R12, R35, RZ ;  /* 0x000000230c170219 */ /* 0x010fe400000006ff */
[----:B------:R-:W-:Y:S02]  /*5960*/  @P0 SHF.R.U64 R18, R18, R16, R17 ;  /* 0x0000001012120219 */ /* 0x000fe40000001211 */
[----:B------:R-:W-:Y:S02]  /*5970*/  @P0 LOP3.LUT R14, R20, R21, RZ, 0xfc, !PT ;  /* 0x00000015140e0212 */ /* 0x000fe400078efcff */
[----:B------:R-:W-:-:S02]  /*5980*/  @P0 LOP3.LUT R15, R19, R22, RZ, 0xfc, !PT ;  /* 0x00000016130f0212 */ /* 0x000fc400078efcff */
[----:B------:R-:W-:Y:S02]  /*5990*/  @P0 SHF.L.U64.HI R35, R12, R35, R13 ;  /* 0x000000230c230219 */ /* 0x000fe4000001020d */
[----:B------:R-:W-:Y:S02]  /*59a0*/  @P0 LOP3.LUT R12, R23, R18, RZ, 0xfc, !PT ;  /* 0x00000012170c0212 */ /* 0x000fe400078efcff */
[----:B------:R-:W-:Y:S01]  /*59b0*/  @P0 SHF.R.U32.HI R18, RZ, R16, R17 ;  /* 0x00000010ff120219 */ /* 0x000fe20000011611 */
[C---:B------:R-:W-:Y:S01]  /*59c0*/  IMAD.SHL.U32 R16, R14.reuse, 0x4, RZ ;  /* 0x000000040e107824 */ /* 0x040fe200078e00ff */
[----:B------:R-:W-:Y:S02]  /*59d0*/  SHF.L.U64.HI R14, R14, 0x2, R15 ;  /* 0x000000020e0e7819 */ /* 0x000fe4000001020f */
[----:B------:R-:W-:Y:S02]  /*59e0*/  @P0 LOP3.LUT R13, R35, R18, RZ, 0xfc, !PT ;  /* 0x00000012230d0212 */ /* 0x000fe400078efcff */
[----:B------:R-:W-:-:S02]  /*59f0*/  SHF.L.W.U32.HI R15, R15, 0x2, R12 ;  /* 0x000000020f0f7819 */ /* 0x000fc40000010e0c */
[----:B------:R-:W-:Y:S02]  /*5a00*/  IADD3 RZ, P0, PT, RZ, -R16, RZ ;  /* 0x80000010ffff7210 */ /* 0x000fe40007f1e0ff */
[----:B------:R-:W-:Y:S02]  /*5a10*/  LOP3.LUT R17, RZ, R14, RZ, 0x33, !PT ;  /* 0x0000000eff117212 */ /* 0x000fe400078e33ff */
[----:B------:R-:W-:Y:S02]  /*5a20*/  SHF.L.W.U32.HI R12, R12, 0x2, R13 ;  /* 0x000000020c0c7819 */ /* 0x000fe40000010e0d */
[----:B------:R-:W-:Y:S02]  /*5a30*/  LOP3.LUT R18, RZ, R15, RZ, 0x33, !PT ;  /* 0x0000000fff127212 */ /* 0x000fe400078e33ff */
[----:B------:R-:W-:Y:S02]  /*5a40*/  IADD3.X R17, P0, PT, RZ, R17, RZ, P0, !PT ;  /* 0x00000011ff117210 */ /* 0x000fe4000071e4ff */
[----:B------:R-:W-:-:S02]  /*5a50*/  LOP3.LUT R19, RZ, R12, RZ, 0x33, !PT ;  /* 0x0000000cff137212 */ /* 0x000fc400078e33ff */
[----:B------:R-:W-:Y:S02]  /*5a60*/  IADD3.X R18, P1, PT, RZ, R18, RZ, P0, !PT ;  /* 0x00000012ff127210 */ /* 0x000fe4000073e4ff */
[----:B------:R-:W-:-:S03]  /*5a70*/  ISETP.GT.U32.AND P2, PT, R15, -0x1, PT ;  /* 0xffffffff0f00780c */ /* 0x000fc60003f44070 */
[----:B------:R-:W-:Y:S01]  /*5a80*/  IMAD.X R19, RZ, RZ, R19, P1 ;  /* 0x000000ffff137224 */ /* 0x000fe200008e0613 */
[----:B------:R-:W-:-:S04]  /*5a90*/  ISETP.GT.AND.EX P0, PT, R12, -0x1, PT, P2 ;  /* 0xffffffff0c00780c */ /* 0x000fc80003f04320 */
[----:B------:R-:W-:Y:S02]  /*5aa0*/  SEL R19, R12, R19, P0 ;  /* 0x000000130c137207 */ /* 0x000fe40000000000 */
[----:B------:R-:W-:Y:S02]  /*5ab0*/  SEL R20, R15, R18, P0 ;  /* 0x000000120f147207 */ /* 0x000fe40000000000 */
[----:B------:R-:W-:-:S04]  /*5ac0*/  ISETP.NE.U32.AND P1, PT, R19, RZ, PT ;  /* 0x000000ff1300720c */ /* 0x000fc80003f25070 */
[----:B------:R-:W-:Y:S02]  /*5ad0*/  SEL R15, R20, R19, !P1 ;  /* 0x00000013140f7207 */ /* 0x000fe40004800000 */
[----:B------:R-:W-:-:S04]  /*5ae0*/  @!P0 IADD3 R16, PT, PT, -R16, RZ, RZ ;  /* 0x000000ff10108210 */ /* 0x000fc80007ffe1ff */
[----:B------:R-:W0:Y:S02]  /*5af0*/  FLO.U32 R15, R15 ;  /* 0x0000000f000f7300 */ /* 0x000e2400000e0000 */
[C---:B0-----:R-:W-:Y:S02]  /*5b00*/  IADD3 R21, PT, PT, -R15.reuse, 0x1f, RZ ;  /* 0x0000001f0f157810 */ /* 0x041fe40007ffe1ff */
[----:B------:R-:W-:-:S03]  /*5b10*/  IADD3 R18, PT, PT, -R15, 0x3f, RZ ;  /* 0x0000003f0f127810 */ /* 0x000fc60007ffe1ff */
[----:B------:R-:W-:Y:S01]  /*5b20*/  @P1 IMAD.MOV R18, RZ, RZ, R21 ;  /* 0x000000ffff121224 */ /* 0x000fe200078e0215 */
[----:B------:R-:W-:-:S04]  /*5b30*/  SEL R21, R14, R17, P0 ;  /* 0x000000110e157207 */ /* 0x000fc80000000000 */
[----:B------:R-:W-:-:S13]  /*5b40*/  ISETP.NE.AND P1, PT, R18, RZ, PT ;  /* 0x000000ff1200720c */ /* 0x000fda0003f25270 */
[----:B------:R-:W-:Y:S05]  /*5b50*/  @!P1 BRA `(.L_x_53) ;  /* 0x0000000000289947 */ /* 0x000fea0003800000 */
[----:B------:R-:W-:Y:S02]  /*5b60*/  LOP3.LUT R15, R18, 0x3f, RZ, 0xc0, !PT ;  /* 0x0000003f120f7812 */ /* 0x000fe400078ec0ff */
[--C-:B------:R-:W-:Y:S02]  /*5b70*/  SHF.R.U64 R17, R16, 0x1, R21.reuse ;  /* 0x0000000110117819 */ /* 0x100fe40000001215 */
[----:B------:R-:W-:Y:S02]  /*5b80*/  SHF.R.U32.HI R21, RZ, 0x1, R21 ;  /* 0x00000001ff157819 */ /* 0x000fe40000011615 */
[----:B------:R-:W-:Y:S02]  /*5b90*/  LOP3.LUT R14, R18, 0x3f, RZ, 0xc, !PT ;  /* 0x0000003f120e7812 */ /* 0x000fe400078e0cff */
[CC--:B------:R-:W-:Y:S02]  /*5ba0*/  SHF.L.U64.HI R19, R20.reuse, R15.reuse, R19 ;  /* 0x0000000f14137219 */ /* 0x0c0fe40000010213 */
[----:B------:R-:W-:-:S02]  /*5bb0*/  SHF.L.U32 R15, R20, R15, RZ ;  /* 0x0000000f140f7219 */ /* 0x000fc400000006ff */
[-CC-:B------:R-:W-:Y:S02]  /*5bc0*/  SHF.R.U64 R20, R17, R14.reuse, R21.reuse ;  /* 0x0000000e11147219 */ /* 0x180fe40000001215 */
[----:B------:R-:W-:Y:S02]  /*5bd0*/  SHF.R.U32.HI R14, RZ, R14, R21 ;  /* 0x0000000eff0e7219 */ /* 0x000fe40000011615 */
[----:B------:R-:W-:Y:S02]  /*5be0*/  LOP3.LUT R20, R15, R20, RZ, 0xfc, !PT ;  /* 0x000000140f147212 */ /* 0x000fe400078efcff */
[----:B------:R-:W-:-:S07]  /*5bf0*/  LOP3.LUT R19, R19, R14, RZ, 0xfc, !PT ;  /* 0x0000000e13137212 */ /* 0x000fce00078efcff */
.L_x_53:
[----:B------:R-:W-:-:S04]  /*5c00*/  IMAD.WIDE.U32 R16, R20, 0x2168c235, RZ ;  /* 0x2168c23514107825 */ /* 0x000fc800078e00ff */
[----:B------:R-:W-:Y:S01]  /*5c10*/  IMAD.MOV.U32 R14, RZ, RZ, R17 ;  /* 0x000000ffff0e7224 */ /* 0x000fe200078e0011 */
[----:B------:R-:W-:Y:S01]  /*5c20*/  IADD3 RZ, P1, PT, R16, R16, RZ ;  /* 0x0000001010ff7210 */ /* 0x000fe20007f3e0ff */
[----:B------:R-:W-:Y:S02]  /*5c30*/  IMAD.MOV.U32 R15, RZ, RZ, RZ ;  /* 0x000000ffff0f7224 */ /* 0x000fe400078e00ff */
[----:B------:R-:W-:-:S04]  /*5c40*/  IMAD.HI.U32 R17, R19, -0x36f0255e, RZ ;  /* 0xc90fdaa213117827 */ /* 0x000fc800078e00ff */
[----:B------:R-:W-:-:S04]  /*5c50*/  IMAD.WIDE.U32 R14, R20, -0x36f0255e, R14 ;  /* 0xc90fdaa2140e7825 */ /* 0x000fc800078e000e */
[----:B------:R-:W-:-:S04]  /*5c60*/  IMAD.WIDE.U32 R14, P2, R19, 0x2168c235, R14 ;  /* 0x2168c235130e7825 */ /* 0x000fc8000784000e */
[----:B------:R-:W-:Y:S01]  /*5c70*/  IMAD R19, R19, -0x36f0255e, RZ ;  /* 0xc90fdaa213137824 */ /* 0x000fe200078e02ff */
[----:B------:R-:W-:Y:S01]  /*5c80*/  IADD3.X RZ, P1, PT, R14, R14, RZ, P1, !PT ;  /* 0x0000000e0eff7210 */ /* 0x000fe20000f3e4ff */
[----:B------:R-:W-:-:S03]  /*5c90*/  IMAD.X R16, RZ, RZ, R17, P2 ;  /* 0x000000ffff107224 */ /* 0x000fc600010e0611 */
[----:B------:R-:W-:-:S04]  /*5ca0*/  IADD3 R15, P2, PT, R19, R15, RZ ;  /* 0x0000000f130f7210 */ /* 0x000fc80007f5e0ff */
[C---:B------:R-:W-:Y:S01]  /*5cb0*/  ISETP.GT.U32.AND P3, PT, R15.reuse, RZ, PT ;  /* 0x000000ff0f00720c */ /* 0x040fe20003f64070 */
[----:B------:R-:W-:Y:S01]  /*5cc0*/  IMAD.X R16, RZ, RZ, R16, P2 ;  /* 0x000000ffff107224 */ /* 0x000fe200010e0610 */
[----:B------:R-:W-:-:S04]  /*5cd0*/  IADD3.X R14, P2, PT, R15, R15, RZ, P1, !PT ;  /* 0x0000000f0f0e7210 */ /* 0x000fc80000f5e4ff */
[C---:B------:R-:W-:Y:S01]  /*5ce0*/  ISETP.GT.AND.EX P1, PT, R16.reuse, RZ, PT, P3 ;  /* 0x000000ff1000720c */ /* 0x040fe20003f24330 */
[----:B------:R-:W-:-:S03]  /*5cf0*/  IMAD.X R17, R16, 0x1, R16, P2 ;  /* 0x0000000110117824 */ /* 0x000fc600010e0610 */
[----:B------:R-:W-:Y:S02]  /*5d00*/  SEL R14, R14, R15, P1 ;  /* 0x0000000f0e0e7207 */ /* 0x000fe40000800000 */
[----:B------:R-:W-:Y:S02]  /*5d10*/  SEL R15, R17, R16, P1 ;  /* 0x00000010110f7207 */ /* 0x000fe40000800000 */
[----:B------:R-:W-:Y:S02]  /*5d20*/  IADD3 R14, P2, PT, R14, 0x1, RZ ;  /* 0x000000010e0e7810 */ /* 0x000fe40007f5e0ff */
[----:B------:R-:W-:Y:S02]  /*5d30*/  SEL R17, RZ, 0xffffffff, !P1 ;  /* 0xffffffffff117807 */ /* 0x000fe40004800000 */
[----:B------:R-:W-:Y:S01]  /*5d40*/  LOP3.LUT P1, R33, R33, 0x80000000, RZ, 0xc0, !PT ;  /* 0x8000000021217812 */ /* 0x000fe2000782c0ff */
[----:B------:R-:W-:Y:S02]  /*5d50*/  IMAD.X R15, RZ, RZ, R15, P2 ;  /* 0x000000ffff0f7224 */ /* 0x000fe400010e060f */
[----:B------:R-:W-:Y:S01]  /*5d60*/  IMAD.IADD R16, R17, 0x1, -R18 ;  /* 0x0000000111107824 */ /* 0x000fe200078e0a12 */
[----:B------:R-:W-:-:S02]  /*5d70*/  SHF.R.U32.HI R17, RZ, 0x1e, R13 ;  /* 0x0000001eff117819 */ /* 0x000fc4000001160d */
[----:B------:R-:W-:Y:S01]  /*5d80*/  SHF.R.U64 R14, R14, 0xa, R15 ;  /* 0x0000000a0e0e7819 */ /* 0x000fe2000000120f */
[----:B------:R-:W-:Y:S01]  /*5d90*/  IMAD.SHL.U32 R16, R16, 0x100000, RZ ;  /* 0x0010000010107824 */ /* 0x000fe200078e00ff */
[----:B------:R-:W-:Y:S02]  /*5da0*/  LEA.HI R12, R12, R17, RZ, 0x1 ;  /* 0x000000110c0c7211 */ /* 0x000fe400078f08ff */
[----:B------:R-:W-:Y:S02]  /*5db0*/  IADD3 R14, P2, PT, R14, 0x1, RZ ;  /* 0x000000010e0e7810 */ /* 0x000fe40007f5e0ff */
[----:B------:R-:W-:Y:S01]  /*5dc0*/  @!P0 LOP3.LUT R33, R33, 0x80000000, RZ, 0x3c, !PT ;  /* 0x8000000021218812 */ /* 0x000fe200078e3cff */
[----:B------:R-:W-:Y:S01]  /*5dd0*/  @P1 IMAD.MOV R12, RZ, RZ, -R12 ;  /* 0x000000ffff0c1224 */ /* 0x000fe200078e0a0c */
[----:B------:R-:W-:-:S04]  /*5de0*/  LEA.HI.X R15, R15, RZ, RZ, 0x16, P2 ;  /* 0x000000ff0f0f7211 */ /* 0x000fc800010fb4ff */
[--C-:B------:R-:W-:Y:S02]  /*5df0*/  SHF.R.U64 R14, R14, 0x1, R15.reuse ;  /* 0x000000010e0e7819 */ /* 0x100fe4000000120f */
[----:B------:R-:W-:Y:S02]  /*5e00*/  SHF.R.U32.HI R13, RZ, 0x1, R15 ;  /* 0x00000001ff0d7819 */ /* 0x000fe4000001160f */
[----:B------:R-:W-:-:S04]  /*5e10*/  IADD3 R14, P2, P3, RZ, RZ, R14 ;  /* 0x000000ffff0e7210 */ /* 0x000fc80007b5e00e */
[----:B------:R-:W-:-:S04]  /*5e20*/  IADD3.X R16, PT, PT, R16, 0x3fe00000, R13, P2, P3 ;  /* 0x3fe0000010107810 */ /* 0x000fc800017e640d */
[----:B------:R-:W-:-:S07]  /*5e30*/  LOP3.LUT R33, R16, R33, RZ, 0xfc, !PT ;  /* 0x0000002110217212 */ /* 0x000fce00078efcff */
.L_x_50:
[----:B------:R-:W-:Y:S02]  /*5e40*/  IMAD.MOV.U32 R13, RZ, RZ, R33 ;  /* 0x000000ffff0d7224 */ /* 0x000fe400078e0021 */
[----:B------:R-:W-:Y:S02]  /*5e50*/  IMAD.MOV.U32 R33, RZ, RZ, 0x0 ;  /* 0x00000000ff217424 */ /* 0x000fe400078e00ff */
[----:B------:R-:W-:Y:S02]  /*5e60*/  IMAD.MOV.U32 R34, RZ, RZ, R12 ;  /* 0x000000ffff227224 */ /* 0x000fe400078e000c */
[----:B------:R-:W-:Y:S01]  /*5e70*/  IMAD.MOV.U32 R12, RZ, RZ, R14 ;  /* 0x000000ffff0c7224 */ /* 0x000fe200078e000e */
[----:B------:R-:W-:Y:S06]  /*5e80*/  RET.REL.NODEC R32 `(_Z12CIEDE2000NewPfS_Pdi) ;  /* 0xffffffa0205c7950 */ /* 0x000fec0003c3ffff */
.L_x_54:
[----:B------:R-:W-:-:S00]  /*5e90*/  BRA `(.L_x_54) ;  /* 0xfffffffc00fc7947 */ /* 0x000fc0000383ffff */
[----:B------:R-:W-:-:S00]  /*5ea0*/  NOP ;  /* 0x0000000000007918 */ /* 0x000fc00000000000 */
        /* <DEDUP_REMOVED lines=13> */
.L_x_142:


//--------------------- .text._Z12CIEDE2000OldPfS_Pdi --------------------------
	.section	.text._Z12CIEDE2000OldPfS_Pdi,"ax",@progbits
	.align	128
        .global         _Z12CIEDE2000OldPfS_Pdi
        .type           _Z12CIEDE2000OldPfS_Pdi,@function
        .size           _Z12CIEDE2000OldPfS_Pdi,(.L_x_146 - _Z12CIEDE2000OldPfS_Pdi)
        .other          _Z12CIEDE2000OldPfS_Pdi,@"STO_CUDA_ENTRY STV_DEFAULT"
_Z12CIEDE2000OldPfS_Pdi:
.text._Z12CIEDE2000OldPfS_Pdi:
        /* <DEDUP_REMOVED lines=18> */
.L_x_101:
        /* <DEDUP_REMOVED lines=27> */
[----:B------:R-:W-:Y:S05]  /*02d0*/  CALL.REL.NOINC `($__internal_3_$__cuda_sm20_dsqrt_rn_f64_mediumpath_v1) ;  /* 0x0000005400787944 */ /* 0x000fea0003c00000 */
[----:B------:R-:W-:Y:S02]  /*02e0*/  IMAD.MOV.U32 R10, RZ, RZ, R12 ;  /* 0x000000ffff0a7224 */ /* 0x000fe400078e000c */
[----:B------:R-:W-:-:S07]  /*02f0*/  IMAD.MOV.U32 R11, RZ, RZ, R13 ;  /* 0x000000ffff0b7224 */ /* 0x000fce00078e000d */
.L_x_55:
        /* <DEDUP_REMOVED lines=28> */
[----:B------:R-:W-:Y:S05]  /*04c0*/  CALL.REL.NOINC `($__internal_3_$__cuda_sm20_dsqrt_rn_f64_mediumpath_v1) ;  /* 0x0000005000fc7944 */ /* 0x000fea0003c00000 */
[----:B------:R-:W-:Y:S02]  /*04d0*/  IMAD.MOV.U32 R16, RZ, RZ, R12 ;  /* 0x000000ffff107224 */ /* 0x000fe400078e000c */
[----:B------:R-:W-:-:S07]  /*04e0*/  IMAD.MOV.U32 R17, RZ, RZ, R13 ;  /* 0x000000ffff117224 */ /* 0x000fce00078e000d */
.L_x_56:
[----:B------:R-:W-:Y:S01]  /*04f0*/  DADD R10, R16, R10 ;  /* 0x00000000100a7229 */ /* 0x000fe2000000000a */
[----:B------:R-:W-:Y:S01]  /*0500*/  UMOV UR4, URZ ;  /* 0x000000ff00047c82 */ /* 0x000fe20008000000 */
[----:B------:R-:W-:Y:S01]  /*0510*/  MOV R16, 0x570 ;  /* 0x0000057000107802 */ /* 0x000fe20000000f00 */
[----:B------:R-:W-:-:S05]  /*0520*/  UMOV UR5, 0x401c0000 ;  /* 0x401c000000057882 */ /* 0x000fca0000000000 */
[----:B------:R-:W-:-:S08]  /*0530*/  DMUL R10, R10, 0.5 ;  /* 0x3fe000000a0a7828 */ /* 0x000fd00000000000 */
[----:B------:R-:W-:-:S10]  /*0540*/  DADD R12, -RZ, |R10| ;  /* 0x00000000ff0c7229 */ /* 0x000fd4000000050a */
[----:B------:R-:W-:-:S07]  /*0550*/  IMAD.MOV.U32 R17, RZ, RZ, R13 ;  /* 0x000000ffff117224 */ /* 0x000fce00078e000d */
[----:B------:R-:W-:Y:S05]  /*0560*/  CALL.REL.NOINC `($_Z12CIEDE2000OldPfS_Pdi$__internal_accurate_pow) ;  /* 0x00000054006c7944 */ /* 0x000fea0003c00000 */
[C---:B------:R-:W-:Y:S01]  /*0570*/  DADD R14, R10.reuse, 7 ;  /* 0x401c00000a0e7429 */ /* 0x040fe20000000000 */
[----:B------:R-:W-:Y:S01]  /*0580*/  ISETP.GE.AND P1, PT, R11, RZ, PT ;  /* 0x000000ff0b00720c */ /* 0x000fe20003f26270 */
[----:B------:R-:W-:Y:S02]  /*0590*/  DADD R16, -RZ, -R12 ;  /* 0x00000000ff107229 */ /* 0x000fe4000000090c */
[C---:B------:R-:W-:Y:S02]  /*05a0*/  DSETP.NEU.AND P2, PT, R10.reuse, RZ, PT ;  /* 0x000000ff0a00722a */ /* 0x040fe40003f4d000 */
[----:B------:R-:W-:-:S04]  /*05b0*/  DSETP.NEU.AND P0, PT, R10, 1, PT ;  /* 0x3ff000000a00742a */ /* 0x000fc80003f0d000 */
[----:B------:R-:W-:Y:S02]  /*05c0*/  LOP3.LUT R14, R15, 0x7ff00000, RZ, 0xc0, !PT ;  /* 0x7ff000000f0e7812 */ /* 0x000fe400078ec0ff */
[----:B------:R-:W-:Y:S02]  /*05d0*/  FSEL R12, R16, R12, !P1 ;  /* 0x0000000c100c7208 */ /* 0x000fe40004800000 */
[----:B------:R-:W-:Y:S02]  /*05e0*/  ISETP.NE.AND P3, PT, R14, 0x7ff00000, PT ;  /* 0x7ff000000e00780c */ /* 0x000fe40003f65270 */
[----:B------:R-:W-:Y:S02]  /*05f0*/  FSEL R13, R17, R13, !P1 ;  /* 0x0000000d110d7208 */ /* 0x000fe40004800000 */
[----:B------:R-:W-:Y:S02]  /*0600*/  FSEL R12, R12, RZ, P2 ;  /* 0x000000ff0c0c7208 */ /* 0x000fe40001000000 */
[----:B------:R-:W-:-:S07]  /*0610*/  FSEL R13, R11, R13, !P2 ;  /* 0x0000000d0b0d7208 */ /* 0x000fce0005000000 */
[----:B------:R-:W-:Y:S05]  /*0620*/  @P3 BRA `(.L_x_57) ;  /* 0x00000000001c3947 */ /* 0x000fea0003800000 */
[----:B------:R-:W-:-:S14]  /*0630*/  DSETP.NAN.AND P2, PT, R10, R10, PT ;  /* 0x0000000a0a00722a */ /* 0x000fdc0003f48000 */
[----:B------:R-:W-:Y:S01]  /*0640*/  @P2 DADD R12, R10, 7 ;  /* 0x401c00000a0c2429 */ /* 0x000fe20000000000 */
[----:B------:R-:W-:Y:S10]  /*0650*/  @P2 BRA `(.L_x_57) ;  /* 0x0000000000102947 */ /* 0x000ff40003800000 */
[----:B------:R-:W-:-:S14]  /*0660*/  DSETP.NEU.AND P2, PT, |R10|, +INF , PT ;  /* 0x7ff000000a00742a */ /* 0x000fdc0003f4d200 */
[----:B------:R-:W-:Y:S02]  /*0670*/  @!P2 IMAD.MOV.U32 R10, RZ, RZ, -0x100000 ;  /* 0xfff00000ff0aa424 */ /* 0x000fe400078e00ff */
[----:B------:R-:W-:-:S03]  /*0680*/  @!P2 IMAD.MOV.U32 R12, RZ, RZ, RZ ;  /* 0x000000ffff0ca224 */ /* 0x000fc600078e00ff */
[----:B------:R-:W-:-:S07]  /*0690*/  @!P2 SEL R13, R10, 0x7ff00000, !P1 ;  /* 0x7ff000000a0da807 */ /* 0x000fce0004800000 */
.L_x_57:
[----:B------:R-:W-:Y:S01]  /*06a0*/  FSEL R14, R12, RZ, P0 ;  /* 0x000000ff0c0e7208 */ /* 0x000fe20000000000 */
[----:B------:R-:W-:Y:S01]  /*06b0*/  UMOV UR6, 0x1e900000 ;  /* 0x1e90000000067882 */ /* 0x000fe20000000000 */
[----:B------:R-:W-:Y:S01]  /*06c0*/  FSEL R15, R13, 1.875, P0 ;  /* 0x3ff000000d0f7808 */ /* 0x000fe20000000000 */
[----:B------:R-:W-:Y:S01]  /*06d0*/  UMOV UR7, 0x41f6bcc4 ;  /* 0x41f6bcc400077882 */ /* 0x000fe20000000000 */
[----:B------:R-:W-:Y:S02]  /*06e0*/  IMAD.MOV.U32 R10, RZ, RZ, 0x1 ;  /* 0x00000001ff0a7424 */ /* 0x000fe400078e00ff */
[----:B------:R-:W-:Y:S02]  /*06f0*/  FSETP.GEU.AND P1, PT, |R15|, 6.5827683646048100446e-37, PT ;  /* 0x036000000f00780b */ /* 0x000fe40003f2e200 */
[----:B------:R-:W-:-:S06]  /*0700*/  DADD R16, R14, UR6 ;  /* 0x000000060e107e29 */ /* 0x000fcc0008000000 */
        /* <DEDUP_REMOVED lines=14> */
[----:B------:R-:W-:Y:S05]  /*07f0*/  CALL.REL.NOINC `($__internal_2_$__cuda_sm20_div_rn_f64_full) ;  /* 0x0000004800a87944 */ /* 0x000fea0003c00000 */
.L_x_58:
[----:B------:R-:W0:Y:S01]  /*0800*/  MUFU.RSQ64H R13, R29 ;  /* 0x0000001d000d7308 */ /* 0x000e220000001c00 */
[----:B------:R-:W-:Y:S02]  /*0810*/  VIADD R12, R29, 0xfcb00000 ;  /* 0xfcb000001d0c7836 */ /* 0x000fe40000000000 */
[----:B------:R-:W-:Y:S02]  /*0820*/  IMAD.MOV.U32 R14, RZ, RZ, 0x0 ;  /* 0x00000000ff0e7424 */ /* 0x000fe400078e00ff */
[----:B------:R-:W-:Y:S01]  /*0830*/  IMAD.MOV.U32 R15, RZ, RZ, 0x3fd80000 ;  /* 0x3fd80000ff0f7424 */ /* 0x000fe200078e00ff */
        /* <DEDUP_REMOVED lines=16> */
[----:B------:R-:W-:Y:S02]  /*0940*/  IMAD.MOV.U32 R15, RZ, RZ, R31 ;  /* 0x000000ffff0f7224 */ /* 0x000fe400078e001f */
[----:B------:R-:W-:-:S07]  /*0950*/  IMAD.MOV.U32 R13, RZ, RZ, R11 ;  /* 0x000000ffff0d7224 */ /* 0x000fce00078e000b */
[----:B------:R-:W-:Y:S05]  /*0960*/  CALL.REL.NOINC `($__internal_3_$__cuda_sm20_dsqrt_rn_f64_mediumpath_v1) ;  /* 0x0000004c00d47944 */ /* 0x000fea0003c00000 */
[----:B------:R-:W-:Y:S02]  /*0970*/  IMAD.MOV.U32 R14, RZ, RZ, R12 ;  /* 0x000000ffff0e7224 */ /* 0x000fe400078e000c */
[----:B------:R-:W-:-:S07]  /*0980*/  IMAD.MOV.U32 R15, RZ, RZ, R13 ;  /* 0x000000ffff0f7224 */ /* 0x000fce00078e000d */
.L_x_59:
[----:B------:R-:W-:Y:S01]  /*0990*/  DADD R14, -R14, 1 ;  /* 0x3ff000000e0e7429 */ /* 0x000fe20000000100 */
[----:B------:R-:W0:Y:S01]  /*09a0*/  F2F.F64.F32 R10, R24 ;  /* 0x00000018000a7310 */ /* 0x000e220000201800 */
[----:B------:R-:W-:Y:S02]  /*09b0*/  IMAD.MOV.U32 R16, RZ, RZ, 0x0 ;  /* 0x00000000ff107424 */ /* 0x000fe400078e00ff */
[----:B------:R-:W-:Y:S02]  /*09c0*/  IMAD.MOV.U32 R17, RZ, RZ, 0x3fe00000 ;  /* 0x3fe00000ff117424 */ /* 0x000fe400078e00ff */
[----:B------:R-:W-:Y:S02]  /*09d0*/  IMAD.MOV.U32 R12, RZ, RZ, 0x0 ;  /* 0x00000000ff0c7424 */ /* 0x000fe400078e00ff */
[----:B------:R-:W-:Y:S02]  /*09e0*/  IMAD.MOV.U32 R13, RZ, RZ, 0x3fd80000 ;  /* 0x3fd80000ff0d7424 */ /* 0x000fe400078e00ff */
[----:B------:R-:W-:-:S08]  /*09f0*/  DFMA R16, R14, R16, 1 ;  /* 0x3ff000000e10742b */ /* 0x000fd00000000010 */
[----:B0-----:R-:W-:-:S08]  /*0a00*/  DMUL R10, R16, R10 ;  /* 0x0000000a100a7228 */ /* 0x001fd00000000000 */
        /* <DEDUP_REMOVED lines=8> */
[----:B------:R-:W-:Y:S02]  /*0a90*/  DFMA R20, R12, R2, R28 ;  /* 0x000000020c14722b */ /* 0x000fe4000000001c */
[----:B------:R-:W0:Y:S06]  /*0aa0*/  F2F.F64.F32 R2, R26 ;  /* 0x0000001a00027310 */ /* 0x000e2c0000201800 */
[----:B------:R-:W-:Y:S02]  /*0ab0*/  DMUL R14, R18, R20 ;  /* 0x00000014120e7228 */ /* 0x000fe40000000000 */
[----:B------:R-:W-:-:S02]  /*0ac0*/  VIADD R13, R21, 0xfff00000 ;  /* 0xfff00000150d7836 */ /* 0x000fc40000000000 */
[----:B------:R-:W-:-:S04]  /*0ad0*/  IMAD.MOV.U32 R12, RZ, RZ, R20 ;  /* 0x000000ffff0c7224 */ /* 0x000fc800078e0014 */
[----:B------:R-:W-:Y:S02]  /*0ae0*/  DFMA R30, R14, -R14, R18 ;  /* 0x8000000e0e1e722b */ /* 0x000fe40000000012 */
[----:B0-----:R-:W-:-:S06]  /*0af0*/  DMUL R2, R16, R2 ;  /* 0x0000000210027228 */ /* 0x001fcc0000000000 */
[----:B------:R-:W-:Y:S01]  /*0b00*/  DFMA R24, R30, R12, R14 ;  /* 0x0000000c1e18722b */ /* 0x000fe2000000000e */
[----:B------:R-:W-:Y:S10]  /*0b10*/  @!P0 BRA `(.L_x_60) ;  /* 0x00000000001c8947 */ /* 0x000ff40003800000 */
[----:B------:R-:W-:Y:S01]  /*0b20*/  IMAD.MOV.U32 R12, RZ, RZ, R28 ;  /* 0x000000ffff0c7224 */ /* 0x000fe200078e001c */
[----:B------:R-:W-:Y:S01]  /*0b30*/  MOV R28, 0xb70 ;  /* 0x00000b70001c7802 */ /* 0x000fe20000000f00 */
[----:B------:R-:W-:Y:S02]  /*0b40*/  IMAD.MOV.U32 R16, RZ, RZ, R30 ;  /* 0x000000ffff107224 */ /* 0x000fe400078e001e */
[----:B------:R-:W-:-:S07]  /*0b50*/  IMAD.MOV.U32 R17, RZ, RZ, R31 ;  /* 0x000000ffff117224 */ /* 0x000fce00078e001f */
[----:B------:R-:W-:Y:S05]  /*0b60*/  CALL.REL.NOINC `($__internal_3_$__cuda_sm20_dsqrt_rn_f64_mediumpath_v1) ;  /* 0x0000004c00547944 */ /* 0x000fea0003c00000 */
[----:B------:R-:W-:Y:S02]  /*0b70*/  IMAD.MOV.U32 R24, RZ, RZ, R12 ;  /* 0x000000ffff187224 */ /* 0x000fe400078e000c */
[----:B------:R-:W-:-:S07]  /*0b80*/  IMAD.MOV.U32 R25, RZ, RZ, R13 ;  /* 0x000000ffff197224 */ /* 0x000fce00078e000d */
.L_x_60:
        /* <DEDUP_REMOVED lines=25> */
.L_x_61:
        /* <DEDUP_REMOVED lines=31> */
[----:B------:R-:W-:Y:S05]  /*0f10*/  CALL.REL.NOINC `($__internal_2_$__cuda_sm20_div_rn_f64_full) ;  /* 0x0000004000e07944 */ /* 0x000fea0003c00000 */
.L_x_63:
[----:B------:R-:W-:Y:S01]  /*0f20*/  DMUL R12, R28, R28 ;  /* 0x0000001c1c0c7228 */ /* 0x000fe20000000000 */
[----:B------:R-:W-:Y:S01]  /*0f30*/  MOV R14, 0xdbb65b49 ;  /* 0xdbb65b49000e7802 */ /* 0x000fe20000000f00 */
[----:B------:R-:W-:Y:S01]  /*0f40*/  IMAD.MOV.U32 R15, RZ, RZ, 0x3f2d3b63 ;  /* 0x3f2d3b63ff0f7424 */ /* 0x000fe200078e00ff */
[----:B------:R-:W-:Y:S01]  /*0f50*/  UMOV UR6, 0x2a25ff7e ;  /* 0x2a25ff7e00067882 */ /* 0x000fe20000000000 */
[----:B------:R-:W-:-:S04]  /*0f60*/  UMOV UR7, 0x3ef53e1d ;  /* 0x3ef53e1d00077882 */ /* 0x000fc80000000000 */
        /* <DEDUP_REMOVED lines=63> */
.L_x_64:
[----:B------:R-:W-:Y:S01]  /*1360*/  UMOV UR6, 0x54442d18 ;  /* 0x54442d1800067882 */ /* 0x000fe20000000000 */
[----:B------:R-:W-:Y:S01]  /*1370*/  UMOV UR7, 0x400921fb ;  /* 0x400921fb00077882 */ /* 0x000fe20000000000 */
[----:B------:R-:W-:Y:S01]  /*1380*/  ISETP.GE.AND P1, PT, R11, RZ, PT ;  /* 0x000000ff0b00720c */ /* 0x000fe20003f26270 */
[----:B------:R-:W-:-:S10]  /*1390*/  DADD R12, -R14, UR6 ;  /* 0x000000060e0c7e29 */ /* 0x000fd40008000100 */
[----:B------:R-:W-:Y:S02]  /*13a0*/  FSEL R12, R12, R14, !P1 ;  /* 0x0000000e0c0c7208 */ /* 0x000fe40004800000 */
[----:B------:R-:W-:-:S07]  /*13b0*/  FSEL R13, R13, R15, !P1 ;  /* 0x0000000f0d0d7208 */ /* 0x000fce0004800000 */
.L_x_65:
        /* <DEDUP_REMOVED lines=13> */
.L_x_66:
        /* <DEDUP_REMOVED lines=9> */
.L_x_62:
        /* <DEDUP_REMOVED lines=32> */
.L_x_68:
        /* <DEDUP_REMOVED lines=68> */
.L_x_69:
[----:B------:R-:W-:Y:S01]  /*1b60*/  UMOV UR6, 0x54442d18 ;  /* 0x54442d1800067882 */ /* 0x000fe20000000000 */
[----:B------:R-:W-:Y:S01]  /*1b70*/  UMOV UR7, 0x400921fb ;  /* 0x400921fb00077882 */ /* 0x000fe20000000000 */
[----:B------:R-:W-:Y:S01]  /*1b80*/  ISETP.GE.AND P1, PT, R3, RZ, PT ;  /* 0x000000ff0300720c */ /* 0x000fe20003f26270 */
[----:B------:R-:W-:-:S10]  /*1b90*/  DADD R12, -R14, UR6 ;  /* 0x000000060e0c7e29 */ /* 0x000fd40008000100 */
[----:B------:R-:W-:Y:S02]  /*1ba0*/  FSEL R12, R12, R14, !P1 ;  /* 0x0000000e0c0c7208 */ /* 0x000fe40004800000 */
[----:B------:R-:W-:-:S07]  /*1bb0*/  FSEL R13, R13, R15, !P1 ;  /* 0x0000000f0d0d7208 */ /* 0x000fce0004800000 */
.L_x_70:
        /* <DEDUP_REMOVED lines=13> */
.L_x_71:
        /* <DEDUP_REMOVED lines=9> */
.L_x_67:
        /* <DEDUP_REMOVED lines=10> */
[----:B------:R-:W-:Y:S02]  /*1dc0*/  @!P0 IMAD.MOV.U32 R12, RZ, RZ, 0x54442d18 ;  /* 0x54442d18ff0c8424 */ /* 0x000fe400078e00ff */
[----:B------:R-:W-:-:S06]  /*1dd0*/  @!P0 IMAD.MOV.U32 R13, RZ, RZ, 0x401921fb ;  /* 0x401921fbff0d8424 */ /* 0x000fcc00078e00ff */
        /* <DEDUP_REMOVED lines=9> */
.L_x_72:
        /* <DEDUP_REMOVED lines=24> */
[----:B-----5:R-:W-:Y:S05]  /*1ff0*/  CALL.REL.NOINC `($_Z12CIEDE2000OldPfS_Pdi$__internal_trig_reduction_slowpathd) ;  /* 0x00000044008c7944 */ /* 0x020fea0003c00000 */
[----:B------:R-:W-:Y:S02]  /*2000*/  IMAD.MOV.U32 R28, RZ, RZ, R34 ;  /* 0x000000ffff1c7224 */ /* 0x000fe400078e0022 */
[----:B------:R-:W-:Y:S02]  /*2010*/  IMAD.MOV.U32 R32, RZ, RZ, R14 ;  /* 0x000000ffff207224 */ /* 0x000fe400078e000e */
[----:B------:R-:W-:-:S07]  /*2020*/  IMAD.MOV.U32 R33, RZ, RZ, R15 ;  /* 0x000000ffff217224 */ /* 0x000fce00078e000f */
.L_x_73:
        /* <DEDUP_REMOVED lines=11> */
[----:B------:R-:W-:Y:S01]  /*20e0*/  IMAD.MOV.U32 R29, RZ, RZ, 0x3da8ff83 ;  /* 0x3da8ff83ff1d7424 */ /* 0x000fe200078e00ff */
[----:B------:R-:W-:Y:S02]  /*20f0*/  DMUL R30, R8, R24 ;  /* 0x00000018081e7228 */ /* 0x000fe40000000000 */
[----:B------:R-:W-:Y:S02]  /*2100*/  FSEL R38, R38, -8.06006814911005101289e+34, !P0 ;  /* 0xf9785eba26267808 */ /* 0x000fe40004000000 */
[----:B------:R-:W-:-:S06]  /*2110*/  FSEL R39, -R29, 0.11223486810922622681, !P0 ;  /* 0x3de5db651d277808 */ /* 0x000fcc0004000100 */
[----:B--2---:R-:W-:Y:S01]  /*2120*/  DFMA R38, R34, R38, R12 ;  /* 0x000000262226722b */ /* 0x004fe2000000000c */
[----:B------:R-:W0:Y:S01]  /*2130*/  MUFU.RSQ64H R13, R31 ;  /* 0x0000001f000d7308 */ /* 0x000e220000001c00 */
[----:B------:R-:W-:-:S06]  /*2140*/  VIADD R12, R31, 0xfcb00000 ;  /* 0xfcb000001f0c7836 */ /* 0x000fcc0000000000 */
[----:B------:R-:W-:Y:S01]  /*2150*/  DFMA R14, R34, R38, R14 ;  /* 0x00000026220e722b */ /* 0x000fe2000000000e */
[----:B------:R-:W-:-:S07]  /*2160*/  ISETP.GE.U32.AND P1, PT, R12, 0x7ca00000, PT ;  /* 0x7ca000000c00780c */ /* 0x000fce0003f26070 */
        /* <DEDUP_REMOVED lines=16> */
[----:B------:R-:W-:Y:S02]  /*2270*/  FSEL R32, R34, R32, !P0 ;  /* 0x0000002022207208 */ /* 0x000fe40004000000 */
[----:B------:R-:W-:Y:S01]  /*2280*/  FSEL R33, R35, R33, !P0 ;  /* 0x0000002123217208 */ /* 0x000fe20004000000 */
[----:B------:R-:W-:Y:S01]  /*2290*/  DFMA R34, R14, -R14, R30 ;  /* 0x8000000e0e22722b */ /* 0x000fe2000000001e */
[----:B------:R-:W-:-:S04]  /*22a0*/  LOP3.LUT P0, RZ, R28, 0x2, RZ, 0xc0, !PT ;  /* 0x000000021cff7812 */ /* 0x000fc8000780c0ff */
[----:B------:R-:W-:-:S03]  /*22b0*/  DADD R22, RZ, -R32 ;  /* 0x00000000ff167229 */ /* 0x000fc60000000820 */
[----:B------:R-:W-:-:S07]  /*22c0*/  DFMA R16, R34, R18, R14 ;  /* 0x000000122210722b */ /* 0x000fce000000000e */
[----:B------:R-:W-:Y:S02]  /*22d0*/  FSEL R22, R32, R22, !P0 ;  /* 0x0000001620167208 */ /* 0x000fe40004000000 */
[----:B------:R-:W-:Y:S01]  /*22e0*/  FSEL R23, R33, R23, !P0 ;  /* 0x0000001721177208 */ /* 0x000fe20004000000 */
[----:B------:R-:W-:Y:S06]  /*22f0*/  @!P1 BRA `(.L_x_74) ;  /* 0x0000000000249947 */ /* 0x000fec0003800000 */
[----:B------:R-:W-:Y:S01]  /*2300*/  IMAD.MOV.U32 R13, RZ, RZ, R19 ;  /* 0x000000ffff0d7224 */ /* 0x000fe200078e0013 */
[----:B------:R-:W-:Y:S01]  /*2310*/  MOV R28, 0x2370 ;  /* 0x00002370001c7802 */ /* 0x000fe20000000f00 */
[----:B------:R-:W-:Y:S02]  /*2320*/  IMAD.MOV.U32 R16, RZ, RZ, R34 ;  /* 0x000000ffff107224 */ /* 0x000fe400078e0022 */
[----:B------:R-:W-:Y:S02]  /*2330*/  IMAD.MOV.U32 R17, RZ, RZ, R35 ;  /* 0x000000ffff117224 */ /* 0x000fe400078e0023 */
[----:B------:R-:W-:Y:S02]  /*2340*/  IMAD.MOV.U32 R18, RZ, RZ, R30 ;  /* 0x000000ffff127224 */ /* 0x000fe400078e001e */
[----:B------:R-:W-:-:S07]  /*2350*/  IMAD.MOV.U32 R19, RZ, RZ, R31 ;  /* 0x000000ffff137224 */ /* 0x000fce00078e001f */
[----:B-----5:R-:W-:Y:S05]  /*2360*/  CALL.REL.NOINC `($__internal_3_$__cuda_sm20_dsqrt_rn_f64_mediumpath_v1) ;  /* 0x0000003400547944 */ /* 0x020fea0003c00000 */
[----:B------:R-:W-:Y:S02]  /*2370*/  IMAD.MOV.U32 R16, RZ, RZ, R12 ;  /* 0x000000ffff107224 */ /* 0x000fe400078e000c */
[----:B------:R-:W-:-:S07]  /*2380*/  IMAD.MOV.U32 R17, RZ, RZ, R13 ;  /* 0x000000ffff117224 */ /* 0x000fce00078e000d */
.L_x_74:
[----:B------:R-:W-:Y:S01]  /*2390*/  DSETP.NEU.AND P0, PT, R30, RZ, PT ;  /* 0x000000ff1e00722a */ /* 0x000fe20003f0d000 */
[----:B------:R-:W-:Y:S01]  /*23a0*/  UMOV UR6, 0x382d7365 ;  /* 0x382d736500067882 */ /* 0x000fe20000000000 */
[----:B------:R-:W-:Y:S01]  /*23b0*/  UMOV UR7, 0x3fe0c152 ;  /* 0x3fe0c15200077882 */ /* 0x000fe20000000000 */
[----:B------:R-:W-:-:S11]  /*23c0*/  DADD R28, R10, R26 ;  /* 0x000000000a1c7229 */ /* 0x000fd6000000001a */
[----:B------:R-:W-:Y:S05]  /*23d0*/  @!P0 BRA `(.L_x_75) ;  /* 0x00000000003c8947 */ /* 0x000fea0003800000 */
        /* <DEDUP_REMOVED lines=15> */
.L_x_75:
[----:B------:R-:W-:Y:S02]  /*24d0*/  DADD R12, R28, -UR6 ;  /* 0x800000061c0c7e29 */ /* 0x000fe40008000000 */
[----:B------:R-:W-:Y:S02]  /*24e0*/  DADD R10, R16, R16 ;  /* 0x00000000100a7229 */ /* 0x000fe40000000010 */
[----:B------:R-:W-:-:S04]  /*24f0*/  DADD R26, R8, R24 ;  /* 0x00000000081a7229 */ /* 0x000fc80000000018 */
[----:B------:R-:W-:Y:S02]  /*2500*/  DSETP.NEU.AND P0, PT, |R12|, +INF , PT ;  /* 0x7ff000000c00742a */ /* 0x000fe40003f0d200 */
[----:B------:R-:W-:Y:S02]  /*2510*/  DMUL R10, R10, R22 ;  /* 0x000000160a0a7228 */ /* 0x000fe40000000000 */
[----:B------:R-:W-:-:S10]  /*2520*/  DMUL R26, R26, 0.5 ;  /* 0x3fe000001a1a7828 */ /* 0x000fd40000000000 */
        /* <DEDUP_REMOVED lines=21> */
[----:B-----5:R-:W-:Y:S05]  /*2680*/  CALL.REL.NOINC `($_Z12CIEDE2000OldPfS_Pdi$__internal_trig_reduction_slowpathd) ;  /* 0x0000003c00e87944 */ /* 0x020fea0003c00000 */
[----:B------:R-:W-:Y:S02]  /*2690*/  IMAD.MOV.U32 R32, RZ, RZ, R34 ;  /* 0x000000ffff207224 */ /* 0x000fe400078e0022 */
[----:B------:R-:W-:Y:S02]  /*26a0*/  IMAD.MOV.U32 R30, RZ, RZ, R14 ;  /* 0x000000ffff1e7224 */ /* 0x000fe400078e000e */
[----:B------:R-:W-:-:S07]  /*26b0*/  IMAD.MOV.U32 R31, RZ, RZ, R15 ;  /* 0x000000ffff1f7224 */ /* 0x000fce00078e000f */
.L_x_77:
[----:B------:R-:W-:-:S07]  /*26c0*/  VIADD R32, R32, 0x1 ;  /* 0x0000000120207836 */ /* 0x000fce0000000000 */
.L_x_76:
        /* <DEDUP_REMOVED lines=53> */
[----:B------:R-:W-:-:S07]  /*2a20*/  IMAD.MOV.U32 R33, RZ, RZ, R15 ;  /* 0x000000ffff217224 */ /* 0x000fce00078e000f */
.L_x_79:
[----:B------:R-:W-:-:S07]  /*2a30*/  VIADD R34, R34, 0x1 ;  /* 0x0000000122227836 */ /* 0x000fce0000000000 */
.L_x_78:
        /* <DEDUP_REMOVED lines=18> */
[----:B---3--:R-:W-:Y:S01]  /*2b60*/  DFMA R12, R36, R12, R16 ;  /* 0x0000000c240c722b */ /* 0x008fe20000000010 */
[----:B------:R-:W-:Y:S02]  /*2b70*/  IMAD.MOV.U32 R16, RZ, RZ, 0x5c28f5c3 ;  /* 0x5c28f5c3ff107424 */ /* 0x000fe400078e00ff */
[----:B------:R-:W-:-:S05]  /*2b80*/  IMAD.MOV.U32 R17, RZ, RZ, 0x3fc5c28f ;  /* 0x3fc5c28fff117424 */ /* 0x000fca00078e00ff */
[----:B------:R-:W-:Y:S02]  /*2b90*/  DFMA R12, R36, R12, R18 ;  /* 0x0000000c240c722b */ /* 0x000fe40000000012 */
[----:B------:R-:W-:-:S06]  /*2ba0*/  DFMA R30, R30, -R16, 1 ;  /* 0x3ff000001e1e742b */ /* 0x000fcc0000000810 */
[----:B----4-:R-:W-:-:S08]  /*2bb0*/  DFMA R12, R36, R12, R20 ;  /* 0x0000000c240c722b */ /* 0x010fd00000000014 */
[----:B------:R-:W-:-:S08]  /*2bc0*/  DFMA R12, R36, R12, R22 ;  /* 0x0000000c240c722b */ /* 0x000fd00000000016 */
[----:B------:R-:W-:Y:S02]  /*2bd0*/  DFMA R14, R12, R32, R32 ;  /* 0x000000200c0e722b */ /* 0x000fe40000000020 */
[----:B------:R-:W-:Y:S01]  /*2be0*/  DFMA R12, R36, R12, 1 ;  /* 0x3ff00000240c742b */ /* 0x000fe2000000000c */
[----:B------:R-:W-:Y:S01]  /*2bf0*/  IMAD.MOV.U32 R32, RZ, RZ, -0xc84142b ;  /* 0xf37bebd5ff207424 */ /* 0x000fe200078e00ff */
[----:B------:R-:W-:-:S06]  /*2c00*/  MOV R33, 0x3fbacee9 ;  /* 0x3fbacee900217802 */ /* 0x000fcc0000000f00 */
[----:B------:R-:W-:Y:S01]  /*2c10*/  DFMA R32, R28, UR6, R32 ;  /* 0x000000061c207c2b */ /* 0x000fe20008000020 */
[----:B------:R-:W-:Y:S01]  /*2c20*/  UMOV UR6, 0xeb851eb8 ;  /* 0xeb851eb800067882 */ /* 0x000fe20000000000 */
[----:B------:R-:W-:Y:S01]  /*2c30*/  FSEL R14, R12, R14, !P0 ;  /* 0x0000000e0c0e7208 */ /* 0x000fe20004000000 */
[----:B------:R-:W-:Y:S01]  /*2c40*/  UMOV UR7, 0x3fceb851 ;  /* 0x3fceb85100077882 */ /* 0x000fe20000000000 */
[----:B------:R-:W-:Y:S02]  /*2c50*/  FSEL R15, R13, R15, !P0 ;  /* 0x0000000f0d0f7208 */ /* 0x000fe40004000000 */
[----:B------:R-:W-:Y:S02]  /*2c60*/  LOP3.LUT P0, RZ, R34, 0x2, RZ, 0xc0, !PT ;  /* 0x0000000222ff7812 */ /* 0x000fe4000780c0ff */
[----:B------:R-:W-:Y:S02]  /*2c70*/  DSETP.NEU.AND P1, PT, |R32|, +INF , PT ;  /* 0x7ff000002000742a */ /* 0x000fe40003f2d200 */
[----:B------:R-:W-:-:S10]  /*2c80*/  DADD R12, RZ, -R14 ;  /* 0x00000000ff0c7229 */ /* 0x000fd4000000080e */
[----:B------:R-:W-:Y:S02]  /*2c90*/  FSEL R12, R14, R12, !P0 ;  /* 0x0000000c0e0c7208 */ /* 0x000fe40004000000 */
[----:B------:R-:W-:Y:S01]  /*2ca0*/  FSEL R13, R15, R13, !P0 ;  /* 0x0000000d0f0d7208 */ /* 0x000fe20004000000 */
[----:B------:R-:W-:Y:S01]  /*2cb0*/  @!P1 DMUL R34, RZ, R32 ;  /* 0x00000020ff229228 */ /* 0x000fe20000000000 */
[----:B------:R-:W-:-:S04]  /*2cc0*/  @!P1 IMAD.MOV.U32 R36, RZ, RZ, 0x1 ;  /* 0x00000001ff249424 */ /* 0x000fc800078e00ff */
        /* <DEDUP_REMOVED lines=24> */
.L_x_81:
[----:B------:R-:W-:-:S07]  /*2e50*/  VIADD R36, R12, 0x1 ;  /* 0x000000010c247836 */ /* 0x000fce0000000000 */
.L_x_80:
        /* <DEDUP_REMOVED lines=9> */
[----:B------:R-:W-:Y:S01]  /*2ef0*/  UMOV UR6, 0x0 ;  /* 0x0000000000067882 */ /* 0x000fe20000000000 */
[----:B------:R-:W-:Y:S01]  /*2f00*/  IMAD.MOV.U32 R37, RZ, RZ, 0x3da8ff83 ;  /* 0x3da8ff83ff257424 */ /* 0x000fe200078e00ff */
[----:B------:R-:W-:Y:S01]  /*2f10*/  ISETP.NE.U32.AND P0, PT, R32, 0x1, PT ;  /* 0x000000012000780c */ /* 0x000fe20003f05070 */
[----:B------:R-:W-:Y:S01]  /*2f20*/  DMUL R32, R34, R34 ;  /* 0x0000002222207228 */ /* 0x000fe20000000000 */
        /* <DEDUP_REMOVED lines=49> */
.L_x_83:
[----:B------:R-:W-:-:S07]  /*3240*/  VIADD R36, R36, 0x1 ;  /* 0x0000000124247836 */ /* 0x000fce0000000000 */
.L_x_82:
        /* <DEDUP_REMOVED lines=9> */
[----:B------:R-:W0:Y:S01]  /*32e0*/  MUFU.RCP64H R39, 0.43633222579956054688 ;  /* 0x3fdbecde00277908 */ /* 0x000e220000001800 */
[----:B------:R-:W-:Y:S01]  /*32f0*/  IMAD.MOV.U32 R37, RZ, RZ, 0x3da8ff83 ;  /* 0x3da8ff83ff257424 */ /* 0x000fe200078e00ff */
[----:B------:R-:W-:Y:S01]  /*3300*/  ISETP.NE.U32.AND P0, PT, R34, 0x1, PT ;  /* 0x000000012200780c */ /* 0x000fe20003f05070 */
[----:B------:R-:W-:Y:S01]  /*3310*/  DMUL R34, R32, R32 ;  /* 0x0000002020227228 */ /* 0x000fe20000000000 */
[----:B------:R-:W-:Y:S01]  /*3320*/  IMAD.MOV.U32 R38, RZ, RZ, 0x1 ;  /* 0x00000001ff267424 */ /* 0x000fe200078e00ff */
[----:B------:R-:W-:Y:S01]  /*3330*/  UMOV UR6, 0xe05ebee4 ;  /* 0xe05ebee400067882 */ /* 0x000fe20000000000 */
[----:B------:R-:W-:Y:S01]  /*3340*/  FSEL R40, R40, -8.06006814911005101289e+34, !P0 ;  /* 0xf9785eba28287808 */ /* 0x000fe20004000000 */
[----:B------:R-:W-:Y:S01]  /*3350*/  UMOV UR7, 0x401332d8 ;  /* 0x401332d800077882 */ /* 0x000fe20000000000 */
[----:B------:R-:W-:Y:S01]  /*3360*/  FSEL R41, -R37, 0.11223486810922622681, !P0 ;  /* 0x3de5db6525297808 */ /* 0x000fe20004000100 */
[----:B------:R-:W-:Y:S01]  /*3370*/  DADD R28, R28, -UR6 ;  /* 0x800000061c1c7e29 */ /* 0x000fe20008000000 */
[----:B------:R-:W-:Y:S01]  /*3380*/  UMOV UR6, 0x9999999a ;  /* 0x9999999a00067882 */ /* 0x000fe20000000000 */
[----:B------:R-:W-:-:S08]  /*3390*/  UMOV UR7, 0x3fc99999 ;  /* 0x3fc9999900077882 */ /* 0x000fd00000000000 */
[----:B------:R-:W-:Y:S01]  /*33a0*/  FSETP.GEU.AND P1, PT, |R29|, 6.5827683646048100446e-37, PT ;  /* 0x036000001d00780b */ /* 0x000fe20003f2e200 */
[----:B--2---:R-:W-:Y:S01]  /*33b0*/  DFMA R40, R34, R40, R12 ;  /* 0x000000282228722b */ /* 0x004fe2000000000c */
[----:B------:R-:W-:Y:S02]  /*33c0*/  IMAD.MOV.U32 R12, RZ, RZ, 0x5da115a9 ;  /* 0x5da115a9ff0c7424 */ /* 0x000fe400078e00ff */
[----:B------:R-:W-:-:S05]  /*33d0*/  IMAD.MOV.U32 R13, RZ, RZ, 0x3fdbecde ;  /* 0x3fdbecdeff0d7424 */ /* 0x000fca00078e00ff */
[----:B------:R-:W-:Y:S02]  /*33e0*/  DFMA R40, R34, R40, R14 ;  /* 0x000000282228722b */ /* 0x000fe4000000000e */
[----:B0-----:R-:W-:-:S06]  /*33f0*/  DFMA R14, R38, -R12, 1 ;  /* 0x3ff00000260e742b */ /* 0x001fcc000000080c */
[----:B---3--:R-:W-:Y:S02]  /*3400*/  DFMA R16, R34, R40, R16 ;  /* 0x000000282210722b */ /* 0x008fe40000000010 */
[----:B------:R-:W-:-:S06]  /*3410*/  DFMA R14, R14, R14, R14 ;  /* 0x0000000e0e0e722b */ /* 0x000fcc000000000e */
[----:B------:R-:W-:Y:S02]  /*3420*/  DFMA R16, R34, R16, R18 ;  /* 0x000000102210722b */ /* 0x000fe40000000012 */
[----:B------:R-:W-:-:S06]  /*3430*/  DFMA R14, R38, R14, R38 ;  /* 0x0000000e260e722b */ /* 0x000fcc0000000026 */
[----:B----4-:R-:W-:Y:S02]  /*3440*/  DFMA R16, R34, R16, R20 ;  /* 0x000000102210722b */ /* 0x010fe40000000014 */
[----:B------:R-:W-:-:S06]  /*3450*/  DFMA R18, R14, -R12, 1 ;  /* 0x3ff000000e12742b */ /* 0x000fcc000000080c */
[----:B------:R-:W-:Y:S02]  /*3460*/  DFMA R16, R34, R16, R22 ;  /* 0x000000102210722b */ /* 0x000fe40000000016 */
[----:B------:R-:W-:-:S06]  /*3470*/  DFMA R14, R14, R18, R14 ;  /* 0x000000120e0e722b */ /* 0x000fcc000000000e */
[----:B------:R-:W-:Y:S02]  /*3480*/  DFMA R32, R16, R32, R32 ;  /* 0x000000201020722b */ /* 0x000fe40000000020 */
[----:B------:R-:W-:Y:S02]  /*3490*/  DMUL R18, R28, R14 ;  /* 0x0000000e1c127228 */ /* 0x000fe40000000000 */
[----:B------:R-:W-:-:S06]  /*34a0*/  DFMA R16, R34, R16, 1 ;  /* 0x3ff000002210742b */ /* 0x000fcc0000000010 */
[----:B------:R-:W-:-:S04]  /*34b0*/  DFMA R12, R18, -R12, R28 ;  /* 0x8000000c120c722b */ /* 0x000fc8000000001c */
[----:B------:R-:W-:Y:S02]  /*34c0*/  FSEL R16, R16, R32, !P0 ;  /* 0x0000002010107208 */ /* 0x000fe40004000000 */
[----:B------:R-:W-:Y:S02]  /*34d0*/  FSEL R17, R17, R33, !P0 ;  /* 0x0000002111117208 */ /* 0x000fe40004000000 */
[----:B------:R-:W-:Y:S01]  /*34e0*/  DFMA R32, R14, R12, R18 ;  /* 0x0000000c0e20722b */ /* 0x000fe20000000012 */
[----:B------:R-:W-:-:S03]  /*34f0*/  LOP3.LUT P0, RZ, R36, 0x2, RZ, 0xc0, !PT ;  /* 0x0000000224ff7812 */ /* 0x000fc6000780c0ff */
[----:B------:R-:W-:-:S06]  /*3500*/  DADD R12, RZ, -R16 ;  /* 0x00000000ff0c7229 */ /* 0x000fcc0000000810 */
[----:B------:R-:W-:-:S04]  /*3510*/  FFMA R14, RZ, 1.7181661128997802734, R33 ;  /* 0x3fdbecdeff0e7823 */ /* 0x000fc80000000021 */
        /* <DEDUP_REMOVED lines=8> */
[----:B------:R-:W-:Y:S02]  /*35a0*/  IMAD.MOV.U32 R18, RZ, RZ, 0x5da115a9 ;  /* 0x5da115a9ff127424 */ /* 0x000fe400078e00ff */
[----:B------:R-:W-:-:S07]  /*35b0*/  IMAD.MOV.U32 R17, RZ, RZ, 0x3fdbecde ;  /* 0x3fdbecdeff117424 */ /* 0x000fce00078e00ff */
[----:B-----5:R-:W-:Y:S05]  /*35c0*/  CALL.REL.NOINC `($__internal_2_$__cuda_sm20_div_rn_f64_full) ;  /* 0x0000001c00347944 */ /* 0x020fea0003c00000 */
[----:B------:R-:W-:Y:S02]  /*35d0*/  IMAD.MOV.U32 R32, RZ, RZ, R28 ;  /* 0x000000ffff207224 */ /* 0x000fe400078e001c */
[----:B------:R-:W-:-:S07]  /*35e0*/  IMAD.MOV.U32 R33, RZ, RZ, R29 ;  /* 0x000000ffff217224 */ /* 0x000fce00078e001d */
.L_x_84:
[----:B------:R-:W-:Y:S01]  /*35f0*/  DADD R12, -RZ, |R32| ;  /* 0x00000000ff0c7229 */ /* 0x000fe20000000520 */
[----:B------:R-:W-:Y:S01]  /*3600*/  MOV R16, 0x3640 ;  /* 0x0000364000107802 */ /* 0x000fe20000000f00 */
[----:B------:R-:W-:-:S08]  /*3610*/  UMOV UR5, 0x40000000 ;  /* 0x4000000000057882 */ /* 0x000fd00000000000 */
[----:B------:R-:W-:-:S07]  /*3620*/  IMAD.MOV.U32 R17, RZ, RZ, R13 ;  /* 0x000000ffff117224 */ /* 0x000fce00078e000d */
[----:B-----5:R-:W-:Y:S05]  /*3630*/  CALL.REL.NOINC `($_Z12CIEDE2000OldPfS_Pdi$__internal_accurate_pow) ;  /* 0x0000002400387944 */ /* 0x020fea0003c00000 */
[C---:B------:R-:W-:Y:S02]  /*3640*/  DADD R14, R32.reuse, 2 ;  /* 0x40000000200e7429 */ /* 0x040fe40000000000 */
[----:B------:R-:W-:-:S06]  /*3650*/  DSETP.NEU.AND P0, PT, R32, RZ, PT ;  /* 0x000000ff2000722a */ /* 0x000fcc0003f0d000 */
[----:B------:R-:W-:Y:S02]  /*3660*/  FSEL R12, R12, RZ, P0 ;  /* 0x000000ff0c0c7208 */ /* 0x000fe40000000000 */
[----:B------:R-:W-:Y:S02]  /*3670*/  LOP3.LUT R14, R15, 0x7ff00000, RZ, 0xc0, !PT ;  /* 0x7ff000000f0e7812 */ /* 0x000fe400078ec0ff */
[----:B------:R-:W-:Y:S02]  /*3680*/  FSEL R13, R13, RZ, P0 ;  /* 0x000000ff0d0d7208 */ /* 0x000fe40000000000 */
[----:B------:R-:W-:-:S13]  /*3690*/  ISETP.NE.AND P1, PT, R14, 0x7ff00000, PT ;  /* 0x7ff000000e00780c */ /* 0x000fda0003f25270 */
[----:B------:R-:W-:Y:S05]  /*36a0*/  @P1 BRA `(.L_x_85) ;  /* 0x0000000000181947 */ /* 0x000fea0003800000 */
[----:B------:R-:W-:-:S14]  /*36b0*/  DSETP.NAN.AND P0, PT, R32, R32, PT ;  /* 0x000000202000722a */ /* 0x000fdc0003f08000 */
[----:B------:R-:W-:Y:S01]  /*36c0*/  @P0 DADD R12, R32, 2 ;  /* 0x40000000200c0429 */ /* 0x000fe20000000000 */
[----:B------:R-:W-:Y:S10]  /*36d0*/  @P0 BRA `(.L_x_85) ;  /* 0x00000000000c0947 */ /* 0x000ff40003800000 */
[----:B------:R-:W-:-:S14]  /*36e0*/  DSETP.NEU.AND P0, PT, |R32|, +INF , PT ;  /* 0x7ff000002000742a */ /* 0x000fdc0003f0d200 */
[----:B------:R-:W-:Y:S02]  /*36f0*/  @!P0 IMAD.MOV.U32 R12, RZ, RZ, 0x0 ;  /* 0x00000000ff0c8424 */ /* 0x000fe400078e00ff */
[----:B------:R-:W-:-:S07]  /*3700*/  @!P0 IMAD.MOV.U32 R13, RZ, RZ, 0x7ff00000 ;  /* 0x7ff00000ff0d8424 */ /* 0x000fce00078e00ff */
.L_x_85:
[----:B------:R-:W-:Y:S01]  /*3710*/  DADD R12, -RZ, -R12 ;  /* 0x00000000ff0c7229 */ /* 0x000fe2000000090c */
[----:B------:R-:W-:Y:S01]  /*3720*/  IMAD.MOV.U32 R14, RZ, RZ, 0x652b82fe ;  /* 0x652b82feff0e7424 */ /* 0x000fe200078e00ff */
[----:B------:R-:W-:Y:S01]  /*3730*/  DSETP.NEU.AND P0, PT, R32, 1, PT ;  /* 0x3ff000002000742a */ /* 0x000fe20003f0d000 */
[----:B------:R-:W-:Y:S01]  /*3740*/  IMAD.MOV.U32 R15, RZ, RZ, 0x3ff71547 ;  /* 0x3ff71547ff0f7424 */ /* 0x000fe200078e00ff */
[----:B------:R-:W-:Y:S01]  /*3750*/  UMOV UR6, 0xfefa39ef ;  /* 0xfefa39ef00067882 */ /* 0x000fe20000000000 */
[----:B------:R-:W-:-:S05]  /*3760*/  UMOV UR7, 0x3fe62e42 ;  /* 0x3fe62e4200077882 */ /* 0x000fca0000000000 */
[----:B------:R-:W-:Y:S02]  /*3770*/  FSEL R12, R12, RZ, P0 ;  /* 0x000000ff0c0c7208 */ /* 0x000fe40000000000 */
[----:B------:R-:W-:-:S04]  /*3780*/  FSEL R13, R13, -1.875, P0 ;  /* 0xbff000000d0d7808 */ /* 0x000fc80000000000 */
[----:B------:R-:W-:Y:S02]  /*3790*/  FSETP.GEU.AND P0, PT, |R13|, 4.1917929649353027344, PT ;  /* 0x4086232b0d00780b */ /* 0x000fe40003f0e200 */
[----:B------:R-:W-:-:S08]  /*37a0*/  DFMA R14, R12, R14, 6.75539944105574400000e+15 ;  /* 0x433800000c0e742b */ /* 0x000fd0000000000e */
[----:B------:R-:W-:-:S08]  /*37b0*/  DADD R16, R14, -6.75539944105574400000e+15 ;  /* 0xc33800000e107429 */ /* 0x000fd00000000000 */
[----:B------:R-:W-:Y:S01]  /*37c0*/  DFMA R18, R16, -UR6, R12 ;  /* 0x8000000610127c2b */ /* 0x000fe2000800000c */
[----:B------:R-:W-:Y:S01]  /*37d0*/  UMOV UR6, 0x3b39803f ;  /* 0x3b39803f00067882 */ /* 0x000fe20000000000 */
[----:B------:R-:W-:-:S06]  /*37e0*/  UMOV UR7, 0x3c7abc9e ;  /* 0x3c7abc9e00077882 */ /* 0x000fcc0000000000 */
[----:B------:R-:W-:Y:S01]  /*37f0*/  DFMA R16, R16, -UR6, R18 ;  /* 0x8000000610107c2b */ /* 0x000fe20008000012 */
[----:B------:R-:W-:Y:S01]  /*3800*/  UMOV UR6, 0x69ce2bdf ;  /* 0x69ce2bdf00067882 */ /* 0x000fe20000000000 */
[----:B------:R-:W-:Y:S01]  /*3810*/  IMAD.MOV.U32 R18, RZ, RZ, -0x35dec16 ;  /* 0xfca213eaff127424 */ /* 0x000fe200078e00ff */
[----:B------:R-:W-:Y:S01]  /*3820*/  UMOV UR7, 0x3e5ade15 ;  /* 0x3e5ade1500077882 */ /* 0x000fe20000000000 */
[----:B------:R-:W-:-:S06]  /*3830*/  IMAD.MOV.U32 R19, RZ, RZ, 0x3e928af3 ;  /* 0x3e928af3ff137424 */ /* 0x000fcc00078e00ff */
[----:B------:R-:W-:Y:S01]  /*3840*/  DFMA R18, R16, UR6, R18 ;  /* 0x0000000610127c2b */ /* 0x000fe20008000012 */
[----:B------:R-:W-:Y:S01]  /*3850*/  UMOV UR6, 0x62401315 ;  /* 0x6240131500067882 */ /* 0x000fe20000000000 */
[----:B------:R-:W-:-:S06]  /*3860*/  UMOV UR7, 0x3ec71dee ;  /* 0x3ec71dee00077882 */ /* 0x000fcc0000000000 */
[----:B------:R-:W-:Y:S01]  /*3870*/  DFMA R18, R16, R18, UR6 ;  /* 0x0000000610127e2b */ /* 0x000fe20008000012 */
        /* <DEDUP_REMOVED lines=20> */
[----:B------:R-:W-:-:S08]  /*39c0*/  DFMA R18, R16, R18, UR6 ;  /* 0x0000000610127e2b */ /* 0x000fd00008000012 */
[----:B------:R-:W-:-:S08]  /*39d0*/  DFMA R18, R16, R18, 1 ;  /* 0x3ff000001012742b */ /* 0x000fd00000000012 */
[----:B------:R-:W-:Y:S02]  /*39e0*/  DFMA R18, R16, R18, 1 ;  /* 0x3ff000001012742b */ /* 0x000fe40000000012 */
[----:B------:R-:W-:-:S08]  /*39f0*/  DADD R16, -RZ, |R26| ;  /* 0x00000000ff107229 */ /* 0x000fd0000000051a */
[----:B------:R-:W-:Y:S02]  /*3a00*/  IMAD R33, R14, 0x100000, R19 ;  /* 0x001000000e217824 */ /* 0x000fe400078e0213 */
[----:B------:R-:W-:Y:S01]  /*3a10*/  IMAD.MOV.U32 R32, RZ, RZ, R18 ;  /* 0x000000ffff207224 */ /* 0x000fe200078e0012 */
[----:B------:R-:W-:Y:S06]  /*3a20*/  @!P0 BRA `(.L_x_86) ;  /* 0x0000000000388947 */ /* 0x000fec0003800000 */
[----:B------:R-:W-:Y:S01]  /*3a30*/  FSETP.GEU.AND P1, PT, |R13|, 4.2275390625, PT ;  /* 0x408748000d00780b */ /* 0x000fe20003f2e200 */
[C---:B------:R-:W-:Y:S02]  /*3a40*/  DADD R20, R12.reuse, +INF ;  /* 0x7ff000000c147429 */ /* 0x040fe40000000000 */
[----:B------:R-:W-:-:S08]  /*3a50*/  DSETP.GEU.AND P0, PT, R12, RZ, PT ;  /* 0x000000ff0c00722a */ /* 0x000fd00003f0e000 */
[----:B------:R-:W-:Y:S02]  /*3a60*/  FSEL R32, R20, RZ, P0 ;  /* 0x000000ff14207208 */ /* 0x000fe40000000000 */
[----:B------:R-:W-:Y:S01]  /*3a70*/  FSEL R33, R21, RZ, P0 ;  /* 0x000000ff15217208 */ /* 0x000fe20000000000 */
[----:B------:R-:W-:Y:S06]  /*3a80*/  @P1 BRA `(.L_x_86) ;  /* 0x0000000000201947 */ /* 0x000fec0003800000 */
[----:B------:R-:W-:Y:S01]  /*3a90*/  LEA.HI R12, R14, R14, RZ, 0x1 ;  /* 0x0000000e0e0c7211 */ /* 0x000fe200078f08ff */
[----:B------:R-:W-:-:S03]  /*3aa0*/  IMAD.MOV.U32 R32, RZ, RZ, R18 ;  /* 0x000000ffff207224 */ /* 0x000fc600078e0012 */
[----:B------:R-:W-:-:S05]  /*3ab0*/  SHF.R.S32.HI R33, RZ, 0x1, R12 ;  /* 0x00000001ff217819 */ /* 0x000fca000001140c */
[----:B------:R-:W-:Y:S02]  /*3ac0*/  IMAD.IADD R12, R14, 0x1, -R33 ;  /* 0x000000010e0c7824 */ /* 0x000fe400078e0a21 */
[----:B------:R-:W-:-:S03]  /*3ad0*/  IMAD R33, R33, 0x100000, R19 ;  /* 0x0010000021217824 */ /* 0x000fc600078e0213 */
[----:B------:R-:W-:Y:S01]  /*3ae0*/  LEA R13, R12, 0x3ff00000, 0x14 ;  /* 0x3ff000000c0d7811 */ /* 0x000fe200078ea0ff */
[----:B------:R-:W-:-:S06]  /*3af0*/  IMAD.MOV.U32 R12, RZ, RZ, RZ ;  /* 0x000000ffff0c7224 */ /* 0x000fcc00078e00ff */
[----:B------:R-:W-:-:S11]  /*3b00*/  DMUL R32, R32, R12 ;  /* 0x0000000c20207228 */ /* 0x000fd60000000000 */
.L_x_86:
[----:B------:R-:W-:Y:S01]  /*3b10*/  IMAD.MOV.U32 R12, RZ, RZ, R16 ;  /* 0x000000ffff0c7224 */ /* 0x000fe200078e0010 */
[----:B------:R-:W-:Y:S01]  /*3b20*/  MOV R16, 0x3b50 ;  /* 0x00003b5000107802 */ /* 0x000fe20000000f00 */
[----:B------:R-:W-:-:S06]  /*3b30*/  UMOV UR5, 0x401c0000 ;  /* 0x401c000000057882 */ /* 0x000fcc0000000000 */
        /* <DEDUP_REMOVED lines=20> */
.L_x_87:
        /* <DEDUP_REMOVED lines=22> */
.L_x_88:
        /* <DEDUP_REMOVED lines=17> */
[----:B------:R-:W-:Y:S01]  /*3ef0*/  MOV R12, R34 ;  /* 0x00000022000c7202 */ /* 0x000fe20000000f00 */
[----:B------:R-:W-:Y:S01]  /*3f00*/  IMAD.MOV.U32 R19, RZ, RZ, R29 ;  /* 0x000000ffff137224 */ /* 0x000fe200078e001d */
[----:B------:R-:W-:-:S07]  /*3f10*/  MOV R28, 0x3f30 ;  /* 0x00003f30001c7802 */ /* 0x000fce0000000f00 */
[----:B------:R-:W-:Y:S05]  /*3f20*/  CALL.REL.NOINC `($__internal_3_$__cuda_sm20_dsqrt_rn_f64_mediumpath_v1) ;  /* 0x0000001800647944 */ /* 0x000fea0003c00000 */
[----:B------:R-:W-:Y:S02]  /*3f30*/  IMAD.MOV.U32 R30, RZ, RZ, R12 ;  /* 0x000000ffff1e7224 */ /* 0x000fe400078e000c */
[----:B------:R-:W-:-:S07]  /*3f40*/  IMAD.MOV.U32 R31, RZ, RZ, R13 ;  /* 0x000000ffff1f7224 */ /* 0x000fce00078e000d */
.L_x_89:
[----:B------:R-:W-:Y:S01]  /*3f50*/  FADD R14, R2, R3 ;  /* 0x00000003020e7221 */ /* 0x000fe20000000000 */
[----:B------:R-:W-:Y:S01]  /*3f60*/  IMAD.MOV.U32 R12, RZ, RZ, 0x0 ;  /* 0x00000000ff0c7424 */ /* 0x000fe200078e00ff */
[----:B------:R-:W-:Y:S01]  /*3f70*/  MOV R16, 0x3ff0 ;  /* 0x00003ff000107802 */ /* 0x000fe20000000f00 */
[----:B------:R-:W-:Y:S01]  /*3f80*/  IMAD.MOV.U32 R13, RZ, RZ, 0x3fe00000 ;  /* 0x3fe00000ff0d7424 */ /* 0x000fe200078e00ff */
[----:B------:R-:W0:Y:S01]  /*3f90*/  F2F.F64.F32 R42, R14 ;  /* 0x0000000e002a7310 */ /* 0x000e220000201800 */
[----:B------:R-:W-:-:S04]  /*3fa0*/  UMOV UR5, 0x40000000 ;  /* 0x4000000000057882 */ /* 0x000fc80000000000 */
[----:B0-----:R-:W-:-:S08]  /*3fb0*/  DFMA R42, R42, R12, -50 ;  /* 0xc04900002a2a742b */ /* 0x001fd0000000000c */
[----:B------:R-:W-:-:S10]  /*3fc0*/  DADD R12, -RZ, |R42| ;  /* 0x00000000ff0c7229 */ /* 0x000fd4000000052a */
[----:B------:R-:W-:-:S07]  /*3fd0*/  IMAD.MOV.U32 R17, RZ, RZ, R13 ;  /* 0x000000ffff117224 */ /* 0x000fce00078e000d */
[----:B------:R-:W-:Y:S05]  /*3fe0*/  CALL.REL.NOINC `($_Z12CIEDE2000OldPfS_Pdi$__internal_accurate_pow) ;  /* 0x0000001800cc7944 */ /* 0x000fea0003c00000 */
[C---:B------:R-:W-:Y:S02]  /*3ff0*/  DADD R14, R42.reuse, 2 ;  /* 0x400000002a0e7429 */ /* 0x040fe40000000000 */
[C---:B------:R-:W-:Y:S02]  /*4000*/  DSETP.NEU.AND P0, PT, R42.reuse, RZ, PT ;  /* 0x000000ff2a00722a */ /* 0x040fe40003f0d000 */
[----:B------:R-:W-:-:S04]  /*4010*/  DSETP.NEU.AND P2, PT, R42, 1, PT ;  /* 0x3ff000002a00742a */ /* 0x000fc80003f4d000 */
        /* <DEDUP_REMOVED lines=11> */
.L_x_90:
[----:B------:R-:W-:Y:S01]  /*40d0*/  FSEL R34, R12, RZ, P2 ;  /* 0x000000ff0c227208 */ /* 0x000fe20001000000 */
[----:B------:R-:W-:Y:S01]  /*40e0*/  IMAD.MOV.U32 R14, RZ, RZ, 0x0 ;  /* 0x00000000ff0e7424 */ /* 0x000fe200078e00ff */
[----:B------:R-:W-:Y:S01]  /*40f0*/  FSEL R35, R13, 1.875, P2 ;  /* 0x3ff000000d237808 */ /* 0x000fe20001000000 */
[----:B------:R-:W-:Y:S01]  /*4100*/  IMAD.MOV.U32 R15, RZ, RZ, 0x3fe00000 ;  /* 0x3fe00000ff0f7424 */ /* 0x000fe200078e00ff */
[----:B------:R-:W-:Y:S01]  /*4110*/  UMOV UR6, 0xeb851eb8 ;  /* 0xeb851eb800067882 */ /* 0x000fe20000000000 */
[----:B------:R-:W-:-:S03]  /*4120*/  UMOV UR7, 0x3f8eb851 ;  /* 0x3f8eb85100077882 */ /* 0x000fc60000000000 */
[C---:B------:R-:W-:Y:S02]  /*4130*/  DADD R36, R34.reuse, 20 ;  /* 0x4034000022247429 */ /* 0x040fe40000000000 */
[----:B------:R-:W-:-:S04]  /*4140*/  DMUL R34, R34, UR6 ;  /* 0x0000000622227c28 */ /* 0x000fc80008000000 */
[----:B------:R-:W0:Y:S04]  /*4150*/  MUFU.RSQ64H R29, R37 ;  /* 0x00000025001d7308 */ /* 0x000e280000001c00 */
[----:B------:R-:W-:-:S05]  /*4160*/  VIADD R28, R37, 0xfcb00000 ;  /* 0xfcb00000251c7836 */ /* 0x000fca0000000000 */
[----:B------:R-:W-:Y:S01]  /*4170*/  ISETP.GE.U32.AND P0, PT, R28, 0x7ca00000, PT ;  /* 0x7ca000001c00780c */ /* 0x000fe20003f06070 */
[----:B0-----:R-:W-:-:S08]  /*4180*/  DMUL R12, R28, R28 ;  /* 0x0000001c1c0c7228 */ /* 0x001fd00000000000 */
[----:B------:R-:W-:-:S08]  /*4190*/  DFMA R12, R36, -R12, 1 ;  /* 0x3ff00000240c742b */ /* 0x000fd0000000080c */
[----:B------:R-:W-:Y:S02]  /*41a0*/  DFMA R14, R12, 0.375, R14 ;  /* 0x3fd800000c0e782b */ /* 0x000fe4000000000e */
        /* <DEDUP_REMOVED lines=15> */
.L_x_91:
        /* <DEDUP_REMOVED lines=18> */
[----:B------:R-:W-:Y:S05]  /*43c0*/  CALL.REL.NOINC `($__internal_2_$__cuda_sm20_div_rn_f64_full) ;  /* 0x0000000c00b47944 */ /* 0x000fea0003c00000 */
.L_x_92:
[----:B------:R-:W-:Y:S01]  /*43d0*/  UMOV UR6, 0x382d7365 ;  /* 0x382d736500067882 */ /* 0x000fe20000000000 */
[----:B------:R-:W-:Y:S02]  /*43e0*/  UMOV UR7, 0x3fe0c152 ;  /* 0x3fe0c15200077882 */ /* 0x000fe40000000000 */
[----:B------:R-:W-:-:S08]  /*43f0*/  DMUL R12, R32, UR6 ;  /* 0x00000006200c7c28 */ /* 0x000fd00008000000 */
        /* <DEDUP_REMOVED lines=28> */
[----:B------:R-:W-:Y:S05]  /*45c0*/  CALL.REL.NOINC `($_Z12CIEDE2000OldPfS_Pdi$__internal_trig_reduction_slowpathd) ;  /* 0x0000002000187944 */ /* 0x000fea0003c00000 */
[----:B------:R-:W-:Y:S02]  /*45d0*/  IMAD.MOV.U32 R32, RZ, RZ, R14 ;  /* 0x000000ffff207224 */ /* 0x000fe400078e000e */
[----:B------:R-:W-:-:S07]  /*45e0*/  IMAD.MOV.U32 R33, RZ, RZ, R15 ;  /* 0x000000ffff217224 */ /* 0x000fce00078e000f */
.L_x_93:
        /* <DEDUP_REMOVED lines=9> */
[----:B------:R-:W-:Y:S01]  /*4680*/  IMAD.MOV.U32 R40, RZ, RZ, 0x20fd8164 ;  /* 0x20fd8164ff287424 */ /* 0x000fe200078e00ff */
[----:B------:R-:W-:Y:S01]  /*4690*/  DMUL R36, R32, R32 ;  /* 0x0000002020247228 */ /* 0x000fe20000000000 */
[----:B------:R-:W-:Y:S01]  /*46a0*/  IMAD.MOV.U32 R38, RZ, RZ, 0x1 ;  /* 0x00000001ff267424 */ /* 0x000fe200078e00ff */
[----:B------:R-:W-:Y:S01]  /*46b0*/  ISETP.NE.U32.AND P0, PT, R35, 0x1, PT ;  /* 0x000000012300780c */ /* 0x000fe20003f05070 */
[----:B------:R-:W0:Y:S01]  /*46c0*/  MUFU.RCP64H R39, R29 ;  /* 0x0000001d00277308 */ /* 0x000e220000001800 */
[----:B------:R-:W-:Y:S01]  /*46d0*/  IMAD.MOV.U32 R35, RZ, RZ, 0x3da8ff83 ;  /* 0x3da8ff83ff237424 */ /* 0x000fe200078e00ff */
[----:B------:R-:W-:Y:S01]  /*46e0*/  DADD R30, R30, R30 ;  /* 0x000000001e1e7229 */ /* 0x000fe2000000001e */
[----:B------:R-:W-:-:S03]  /*46f0*/  FSEL R40, R40, -8.06006814911005101289e+34, !P0 ;  /* 0xf9785eba28287808 */ /* 0x000fc60004000000 */
[----:B------:R-:W-:-:S06]  /*4700*/  FSEL R41, -R35, 0.11223486810922622681, !P0 ;  /* 0x3de5db6523297808 */ /* 0x000fcc0004000100 */
[----:B--2---:R-:W-:Y:S02]  /*4710*/  DFMA R40, R36, R40, R12 ;  /* 0x000000282428722b */ /* 0x004fe4000000000c */
[----:B0-----:R-:W-:-:S06]  /*4720*/  DFMA R12, -R28, R38, 1 ;  /* 0x3ff000001c0c742b */ /* 0x001fcc0000000126 */
[----:B------:R-:W-:Y:S02]  /*4730*/  DFMA R14, R36, R40, R14 ;  /* 0x00000028240e722b */ /* 0x000fe4000000000e */
[----:B------:R-:W-:-:S06]  /*4740*/  DFMA R12, R12, R12, R12 ;  /* 0x0000000c0c0c722b */ /* 0x000fcc000000000c */
[----:B---3--:R-:W-:Y:S02]  /*4750*/  DFMA R14, R36, R14, R16 ;  /* 0x0000000e240e722b */ /* 0x008fe40000000010 */
[----:B------:R-:W-:-:S06]  /*4760*/  DFMA R38, R38, R12, R38 ;  /* 0x0000000c2626722b */ /* 0x000fcc0000000026 */
[----:B------:R-:W-:Y:S01]  /*4770*/  DFMA R18, R36, R14, R18 ;  /* 0x0000000e2412722b */ /* 0x000fe20000000012 */
[----:B------:R-:W-:Y:S01]  /*4780*/  FADD R14, R2, -R3 ;  /* 0x80000003020e7221 */ /* 0x000fe20000000000 */
[----:B------:R-:W-:-:S05]  /*4790*/  DFMA R2, -R28, R38, 1 ;  /* 0x3ff000001c02742b */ /* 0x000fca0000000126 */
[----:B------:R-:W0:Y:S01]  /*47a0*/  F2F.F64.F32 R14, R14 ;  /* 0x0000000e000e7310 */ /* 0x000e220000201800 */
[----:B----4-:R-:W-:Y:S02]  /*47b0*/  DFMA R18, R36, R18, R20 ;  /* 0x000000122412722b */ /* 0x010fe40000000014 */
[----:B------:R-:W-:-:S06]  /*47c0*/  DFMA R2, R38, R2, R38 ;  /* 0x000000022602722b */ /* 0x000fcc0000000026 */
[----:B------:R-:W-:Y:S02]  /*47d0*/  DFMA R18, R36, R18, R22 ;  /* 0x000000122412722b */ /* 0x000fe40000000016 */
[----:B0-----:R-:W-:Y:S01]  /*47e0*/  DMUL R12, R14, R2 ;  /* 0x000000020e0c7228 */ /* 0x001fe20000000000 */
[----:B------:R-:W-:-:S05]  /*47f0*/  FSETP.GEU.AND P1, PT, |R15|, 6.5827683646048100446e-37, PT ;  /* 0x036000000f00780b */ /* 0x000fca0003f2e200 */
[----:B------:R-:W-:Y:S02]  /*4800*/  DFMA R32, R18, R32, R32 ;  /* 0x000000201220722b */ /* 0x000fe40000000020 */
[----:B------:R-:W-:Y:S02]  /*4810*/  DFMA R18, R36, R18, 1 ;  /* 0x3ff000002412742b */ /* 0x000fe40000000012 */
[----:B------:R-:W-:-:S08]  /*4820*/  DFMA R16, -R28, R12, R14 ;  /* 0x0000000c1c10722b */ /* 0x000fd0000000010e */
[----:B------:R-:W-:Y:S02]  /*4830*/  FSEL R18, R18, R32, !P0 ;  /* 0x0000002012127208 */ /* 0x000fe40004000000 */
[----:B------:R-:W-:Y:S01]  /*4840*/  FSEL R19, R19, R33, !P0 ;  /* 0x0000002113137208 */ /* 0x000fe20004000000 */
[----:B------:R-:W-:Y:S01]  /*4850*/  DFMA R32, R2, R16, R12 ;  /* 0x000000100220722b */ /* 0x000fe2000000000c */
[----:B------:R-:W-:-:S04]  /*4860*/  LOP3.LUT P0, RZ, R34, 0x2, RZ, 0xc0, !PT ;  /* 0x0000000222ff7812 */ /* 0x000fc8000780c0ff */
[----:B------:R-:W-:-:S05]  /*4870*/  DADD R2, RZ, -R18 ;  /* 0x00000000ff027229 */ /* 0x000fca0000000812 */
[----:B------:R-:W-:-:S05]  /*4880*/  FFMA R12, RZ, R29, R33 ;  /* 0x0000001dff0c7223 */ /* 0x000fca0000000021 */
[----:B------:R-:W-:Y:S02]  /*4890*/  FSEL R2, R18, R2, !P0 ;  /* 0x0000000212027208 */ /* 0x000fe40004000000 */
[----:B------:R-:W-:Y:S02]  /*48a0*/  FSEL R3, R19, R3, !P0 ;  /* 0x0000000313037208 */ /* 0x000fe40004000000 */
[----:B------:R-:W-:-:S04]  /*48b0*/  FSETP.GT.AND P0, PT, |R12|, 1.469367938527859385e-39, PT ;  /* 0x001000000c00780b */ /* 0x000fc80003f04200 */
[----:B------:R-:W-:-:S09]  /*48c0*/  DMUL R2, R30, -R2 ;  /* 0x800000021e027228 */ /* 0x000fd20000000000 */
[----:B------:R-:W-:Y:S05]  /*48d0*/  @P0 BRA P1, `(.L_x_94) ;  /* 0x0000000000180947 */ /* 0x000fea0000800000 */
[----:B------:R-:W-:Y:S01]  /*48e0*/  IMAD.MOV.U32 R18, RZ, RZ, R28 ;  /* 0x000000ffff127224 */ /* 0x000fe200078e001c */
[----:B------:R-:W-:Y:S01]  /*48f0*/  MOV R12, 0x4920 ;  /* 0x00004920000c7802 */ /* 0x000fe20000000f00 */
[----:B------:R-:W-:-:S07]  /*4900*/  IMAD.MOV.U32 R17, RZ, RZ, R29 ;  /* 0x000000ffff117224 */ /* 0x000fce00078e001d */
[----:B------:R-:W-:Y:S05]  /*4910*/  CALL.REL.NOINC `($__internal_2_$__cuda_sm20_div_rn_f64_full) ;  /* 0x0000000800607944 */ /* 0x000fea0003c00000 */
[----:B------:R-:W-:Y:S02]  /*4920*/  IMAD.MOV.U32 R32, RZ, RZ, R28 ;  /* 0x000000ffff207224 */ /* 0x000fe400078e001c */
[----:B------:R-:W-:-:S07]  /*4930*/  IMAD.MOV.U32 R33, RZ, RZ, R29 ;  /* 0x000000ffff217224 */ /* 0x000fce00078e001d */
.L_x_94:
[----:B------:R-:W-:Y:S01]  /*4940*/  DADD R12, -RZ, |R32| ;  /* 0x00000000ff0c7229 */ /* 0x000fe20000000520 */
[----:B------:R-:W-:Y:S01]  /*4950*/  MOV R16, 0x4990 ;  /* 0x0000499000107802 */ /* 0x000fe20000000f00 */
[----:B------:R-:W-:-:S08]  /*4960*/  UMOV UR5, 0x40000000 ;  /* 0x4000000000057882 */ /* 0x000fd00000000000 */
[----:B------:R-:W-:-:S07]  /*4970*/  IMAD.MOV.U32 R17, RZ, RZ, R13 ;  /* 0x000000ffff117224 */ /* 0x000fce00078e000d */
[----:B------:R-:W-:Y:S05]  /*4980*/  CALL.REL.NOINC `($_Z12CIEDE2000OldPfS_Pdi$__internal_accurate_pow) ;  /* 0x0000001000647944 */ /* 0x000fea0003c00000 */
[----:B------:R-:W-:Y:S01]  /*4990*/  DADD R14, R8, R24 ;  /* 0x00000000080e7229 */ /* 0x000fe20000000018 */
[----:B------:R-:W-:Y:S01]  /*49a0*/  IMAD.MOV.U32 R16, RZ, RZ, 0x70a3d70a ;  /* 0x70a3d70aff107424 */ /* 0x000fe200078e00ff */
[----:B------:R-:W-:Y:S01]  /*49b0*/  UMOV UR6, 0x0 ;  /* 0x0000000000067882 */ /* 0x000fe20000000000 */
[----:B------:R-:W-:Y:S01]  /*49c0*/  IMAD.MOV.U32 R17, RZ, RZ, 0x3fa70a3d ;  /* 0x3fa70a3dff117424 */ /* 0x000fe200078e00ff */
[----:B------:R-:W-:Y:S01]  /*49d0*/  UMOV UR7, 0x3ff00000 ;  /* 0x3ff0000000077882 */ /* 0x000fe20000000000 */
[C---:B------:R-:W-:Y:S02]  /*49e0*/  DSETP.NEU.AND P3, PT, R32.reuse, RZ, PT ;  /* 0x000000ff2000722a */ /* 0x040fe40003f6d000 */
[----:B------:R-:W-:Y:S02]  /*49f0*/  DSETP.NEU.AND P1, PT, R32, 1, PT ;  /* 0x3ff000002000742a */ /* 0x000fe40003f2d000 */
[----:B------:R-:W-:Y:S02]  /*4a00*/  DMUL R14, R14, 0.5 ;  /* 0x3fe000000e0e7828 */ /* 0x000fe40000000000 */
[----:B------:R-:W-:-:S02]  /*4a10*/  FSEL R12, R12, RZ, P3 ;  /* 0x000000ff0c0c7208 */ /* 0x000fc40001800000 */
[----:B------:R-:W-:-:S04]  /*4a20*/  FSEL R13, R13, RZ, P3 ;  /* 0x000000ff0d0d7208 */ /* 0x000fc80001800000 */
[----:B------:R-:W-:Y:S01]  /*4a30*/  DFMA R16, R16, R14, UR6 ;  /* 0x0000000610107e2b */ /* 0x000fe2000800000e */
[----:B------:R-:W-:-:S05]  /*4a40*/  IMAD.MOV.U32 R14, RZ, RZ, 0x1 ;  /* 0x00000001ff0e7424 */ /* 0x000fca00078e00ff */
[----:B------:R-:W0:Y:S02]  /*4a50*/  MUFU.RCP64H R15, R17 ;  /* 0x00000011000f7308 */ /* 0x000e240000001800 */
[----:B0-----:R-:W-:-:S08]  /*4a60*/  DFMA R18, -R16, R14, 1 ;  /* 0x3ff000001012742b */ /* 0x001fd0000000010e */
[----:B------:R-:W-:-:S08]  /*4a70*/  DFMA R18, R18, R18, R18 ;  /* 0x000000121212722b */ /* 0x000fd00000000012 */
[----:B------:R-:W-:Y:S02]  /*4a80*/  DFMA R18, R14, R18, R14 ;  /* 0x000000120e12722b */ /* 0x000fe4000000000e */
[----:B------:R-:W-:Y:S02]  /*4a90*/  DADD R14, R8, -R24 ;  /* 0x00000000080e7229 */ /* 0x000fe40000000818 */
[----:B------:R-:W-:-:S04]  /*4aa0*/  DADD R8, R32, 2 ;  /* 0x4000000020087429 */ /* 0x000fc80000000000 */
[----:B------:R-:W-:-:S04]  /*4ab0*/  DFMA R20, -R16, R18, 1 ;  /* 0x3ff000001014742b */ /* 0x000fc80000000112 */
[----:B------:R-:W-:Y:S02]  /*4ac0*/  FSETP.GEU.AND P2, PT, |R15|, 6.5827683646048100446e-37, PT ;  /* 0x036000000f00780b */ /* 0x000fe40003f4e200 */
[----:B------:R-:W-:Y:S02]  /*4ad0*/  LOP3.LUT R8, R9, 0x7ff00000, RZ, 0xc0, !PT ;  /* 0x7ff0000009087812 */ /* 0x000fe400078ec0ff */
[----:B------:R-:W-:Y:S02]  /*4ae0*/  DFMA R20, R18, R20, R18 ;  /* 0x000000141214722b */ /* 0x000fe40000000012 */
[----:B------:R-:W-:-:S06]  /*4af0*/  ISETP.NE.AND P4, PT, R8, 0x7ff00000, PT ;  /* 0x7ff000000800780c */ /* 0x000fcc0003f85270 */
[----:B------:R-:W-:-:S08]  /*4b00*/  DMUL R22, R14, R20 ;  /* 0x000000140e167228 */ /* 0x000fd00000000000 */
[----:B------:R-:W-:-:S08]  /*4b10*/  DFMA R18, -R16, R22, R14 ;  /* 0x000000161012722b */ /* 0x000fd0000000010e */
[----:B------:R-:W-:-:S10]  /*4b20*/  DFMA R22, R20, R18, R22 ;  /* 0x000000121416722b */ /* 0x000fd40000000016 */
[----:B------:R-:W-:-:S05]  /*4b30*/  FFMA R9, RZ, R17, R23 ;  /* 0x00000011ff097223 */ /* 0x000fca0000000017 */
[----:B------:R-:W-:Y:S01]  /*4b40*/  FSETP.GT.AND P0, PT, |R9|, 1.469367938527859385e-39, PT ;  /* 0x001000000900780b */ /* 0x000fe20003f04200 */
[----:B------:R-:W-:-:S12]  /*4b50*/  @P4 BRA `(.L_x_95) ;  /* 0x0000000000184947 */ /* 0x000fd80003800000 */
[----:B------:R-:W-:-:S14]  /*4b60*/  DSETP.NAN.AND P3, PT, R32, R32, PT ;  /* 0x000000202000722a */ /* 0x000fdc0003f68000 */
[----:B------:R-:W-:Y:S01]  /*4b70*/  @P3 DADD R12, R32, 2 ;  /* 0x40000000200c3429 */ /* 0x000fe20000000000 */
[----:B------:R-:W-:Y:S10]  /*4b80*/  @P3 BRA `(.L_x_95) ;  /* 0x00000000000c3947 */ /* 0x000ff40003800000 */
[----:B------:R-:W-:-:S14]  /*4b90*/  DSETP.NEU.AND P3, PT, |R32|, +INF , PT ;  /* 0x7ff000002000742a */ /* 0x000fdc0003f6d200 */
[----:B------:R-:W-:Y:S02]  /*4ba0*/  @!P3 IMAD.MOV.U32 R12, RZ, RZ, 0x0 ;  /* 0x00000000ff0cb424 */ /* 0x000fe400078e00ff */
[----:B------:R-:W-:-:S07]  /*4bb0*/  @!P3 IMAD.MOV.U32 R13, RZ, RZ, 0x7ff00000 ;  /* 0x7ff00000ff0db424 */ /* 0x000fce00078e00ff */
.L_x_95:
[----:B------:R-:W-:Y:S02]  /*4bc0*/  FSEL R8, R12, RZ, P1 ;  /* 0x000000ff0c087208 */ /* 0x000fe40000800000 */
[----:B------:R-:W-:Y:S01]  /*4bd0*/  FSEL R9, R13, 1.875, P1 ;  /* 0x3ff000000d097808 */ /* 0x000fe20000800000 */
[----:B------:R-:W-:Y:S06]  /*4be0*/  @P0 BRA P2, `(.L_x_96) ;  /* 0x0000000000140947 */ /* 0x000fec0001000000 */
[----:B------:R-:W-:Y:S01]  /*4bf0*/  IMAD.MOV.U32 R18, RZ, RZ, R16 ;  /* 0x000000ffff127224 */ /* 0x000fe200078e0010 */
[----:B------:R-:W-:-:S07]  /*4c00*/  MOV R12, 0x4c20 ;  /* 0x00004c20000c7802 */ /* 0x000fce0000000f00 */
[----:B------:R-:W-:Y:S05]  /*4c10*/  CALL.REL.NOINC `($__internal_2_$__cuda_sm20_div_rn_f64_full) ;  /* 0x0000000400a07944 */ /* 0x000fea0003c00000 */
[----:B------:R-:W-:Y:S02]  /*4c20*/  IMAD.MOV.U32 R22, RZ, RZ, R28 ;  /* 0x000000ffff167224 */ /* 0x000fe400078e001c */
[----:B------:R-:W-:-:S07]  /*4c30*/  IMAD.MOV.U32 R23, RZ, RZ, R29 ;  /* 0x000000ffff177224 */ /* 0x000fce00078e001d */
.L_x_96:
[----:B------:R-:W-:Y:S01]  /*4c40*/  DADD R12, -RZ, |R22| ;  /* 0x00000000ff0c7229 */ /* 0x000fe20000000516 */
[----:B------:R-:W-:Y:S01]  /*4c50*/  MOV R16, 0x4c90 ;  /* 0x00004c9000107802 */ /* 0x000fe20000000f00 */
[----:B------:R-:W-:-:S08]  /*4c60*/  UMOV UR5, 0x40000000 ;  /* 0x4000000000057882 */ /* 0x000fd00000000000 */
[----:B------:R-:W-:-:S07]  /*4c70*/  IMAD.MOV.U32 R17, RZ, RZ, R13 ;  /* 0x000000ffff117224 */ /* 0x000fce00078e000d */
[----:B------:R-:W-:Y:S05]  /*4c80*/  CALL.REL.NOINC `($_Z12CIEDE2000OldPfS_Pdi$__internal_accurate_pow) ;  /* 0x0000000c00a47944 */ /* 0x000fea0003c00000 */
[----:B------:R-:W0:Y:S01]  /*4c90*/  MUFU.RCP64H R15, R27 ;  /* 0x0000001b000f7308 */ /* 0x000e220000001800 */
[----:B------:R-:W-:Y:S01]  /*4ca0*/  IMAD.MOV.U32 R14, RZ, RZ, 0x1 ;  /* 0x00000001ff0e7424 */ /* 0x000fe200078e00ff */
[C---:B------:R-:W-:Y:S02]  /*4cb0*/  DSETP.NEU.AND P0, PT, R22.reuse, RZ, PT ;  /* 0x000000ff1600722a */ /* 0x040fe40003f0d000 */
[----:B------:R-:W-:-:S04]  /*4cc0*/  DSETP.NEU.AND P2, PT, R22, 1, PT ;  /* 0x3ff000001600742a */ /* 0x000fc80003f4d000 */
[----:B------:R-:W-:Y:S02]  /*4cd0*/  FSEL R12, R12, RZ, P0 ;  /* 0x000000ff0c0c7208 */ /* 0x000fe40000000000 */
[----:B------:R-:W-:Y:S01]  /*4ce0*/  FSEL R13, R13, RZ, P0 ;  /* 0x000000ff0d0d7208 */ /* 0x000fe20000000000 */
[----:B0-----:R-:W-:-:S08]  /*4cf0*/  DFMA R16, -R26, R14, 1 ;  /* 0x3ff000001a10742b */ /* 0x001fd0000000010e */
[----:B------:R-:W-:-:S08]  /*4d00*/  DFMA R16, R16, R16, R16 ;  /* 0x000000101010722b */ /* 0x000fd00000000010 */
[----:B------:R-:W-:-:S08]  /*4d10*/  DFMA R16, R14, R16, R14 ;  /* 0x000000100e10722b */ /* 0x000fd0000000000e */
[----:B------:R-:W-:-:S08]  /*4d20*/  DFMA R14, -R26, R16, 1 ;  /* 0x3ff000001a0e742b */ /* 0x000fd00000000110 */
[----:B------:R-:W-:Y:S02]  /*4d30*/  DFMA R16, R16, R14, R16 ;  /* 0x0000000e1010722b */ /* 0x000fe40000000010 */
[----:B------:R-:W-:-:S06]  /*4d40*/  DADD R14, R22, 2 ;  /* 0x40000000160e7429 */ /* 0x000fcc0000000000 */
[----:B------:R-:W-:-:S04]  /*4d50*/  DMUL R24, R10, R16 ;  /* 0x000000100a187228 */ /* 0x000fc80000000000 */
[----:B------:R-:W-:-:S04]  /*4d60*/  LOP3.LUT R14, R15, 0x7ff00000, RZ, 0xc0, !PT ;  /* 0x7ff000000f0e7812 */ /* 0x000fc800078ec0ff */
[----:B------:R-:W-:Y:S01]  /*4d70*/  DFMA R18, -R26, R24, R10 ;  /* 0x000000181a12722b */ /* 0x000fe2000000010a */
[----:B------:R-:W-:-:S07]  /*4d80*/  ISETP.NE.AND P1, PT, R14, 0x7ff00000, PT ;  /* 0x7ff000000e00780c */ /* 0x000fce0003f25270 */
[----:B------:R-:W-:-:S10]  /*4d90*/  DFMA R24, R16, R18, R24 ;  /* 0x000000121018722b */ /* 0x000fd40000000018 */
[----:B------:R-:W-:Y:S01]  /*4da0*/  FFMA R14, RZ, R27, R25 ;  /* 0x0000001bff0e7223 */ /* 0x000fe20000000019 */
[----:B------:R-:W-:Y:S06]  /*4db0*/  @P1 BRA `(.L_x_97) ;  /* 0x0000000000181947 */ /* 0x000fec0003800000 */
[----:B------:R-:W-:-:S14]  /*4dc0*/  DSETP.NAN.AND P0, PT, R22, R22, PT ;  /* 0x000000161600722a */ /* 0x000fdc0003f08000 */
[----:B------:R-:W-:Y:S01]  /*4dd0*/  @P0 DADD R12, R22, 2 ;  /* 0x40000000160c0429 */ /* 0x000fe20000000000 */
[----:B------:R-:W-:Y:S10]  /*4de0*/  @P0 BRA `(.L_x_97) ;  /* 0x00000000000c0947 */ /* 0x000ff40003800000 */
[----:B------:R-:W-:-:S14]  /*4df0*/  DSETP.NEU.AND P0, PT, |R22|, +INF , PT ;  /* 0x7ff000001600742a */ /* 0x000fdc0003f0d200 */
[----:B------:R-:W-:Y:S02]  /*4e00*/  @!P0 IMAD.MOV.U32 R12, RZ, RZ, 0x0 ;  /* 0x00000000ff0c8424 */ /* 0x000fe400078e00ff */
[----:B------:R-:W-:-:S07]  /*4e10*/  @!P0 IMAD.MOV.U32 R13, RZ, RZ, 0x7ff00000 ;  /* 0x7ff00000ff0d8424 */ /* 0x000fce00078e00ff */
.L_x_97:
[----:B------:R-:W-:Y:S02]  /*4e20*/  FSETP.GT.AND P0, PT, |R14|, 1.469367938527859385e-39, PT ;  /* 0x001000000e00780b */ /* 0x000fe40003f04200 */
[----:B------:R-:W-:Y:S02]  /*4e30*/  FSETP.GEU.AND P1, PT, |R11|, 6.5827683646048100446e-37, PT ;  /* 0x036000000b00780b */ /* 0x000fe40003f2e200 */
[----:B------:R-:W-:Y:S02]  /*4e40*/  FSEL R12, R12, RZ, P2 ;  /* 0x000000ff0c0c7208 */ /* 0x000fe40001000000 */
[----:B------:R-:W-:-:S06]  /*4e50*/  FSEL R13, R13, 1.875, P2 ;  /* 0x3ff000000d0d7808 */ /* 0x000fcc0001000000 */
[----:B------:R-:W-:-:S03]  /*4e60*/  DADD R8, R8, R12 ;  /* 0x0000000008087229 */ /* 0x000fc6000000000c */
[----:B------:R-:W-:Y:S08]  /*4e70*/  @P0 BRA P1, `(.L_x_98) ;  /* 0x0000000000200947 */ /* 0x000ff00000800000 */
[----:B------:R-:W-:Y:S01]  /*4e80*/  IMAD.MOV.U32 R14, RZ, RZ, R10 ;  /* 0x000000ffff0e7224 */ /* 0x000fe200078e000a */
[----:B------:R-:W-:Y:S01]  /*4e90*/  MOV R12, 0x4ee0 ;  /* 0x00004ee0000c7802 */ /* 0x000fe20000000f00 */
[----:B------:R-:W-:Y:S02]  /*4ea0*/  IMAD.MOV.U32 R15, RZ, RZ, R11 ;  /* 0x000000ffff0f7224 */ /* 0x000fe400078e000b */
[----:B------:R-:W-:Y:S02]  /*4eb0*/  IMAD.MOV.U32 R18, RZ, RZ, R26 ;  /* 0x000000ffff127224 */ /* 0x000fe400078e001a */
[----:B------:R-:W-:-:S07]  /*4ec0*/  IMAD.MOV.U32 R17, RZ, RZ, R27 ;  /* 0x000000ffff117224 */ /* 0x000fce00078e001b */
[----:B------:R-:W-:Y:S05]  /*4ed0*/  CALL.REL.NOINC `($__internal_2_$__cuda_sm20_div_rn_f64_full) ;  /* 0x0000000000f07944 */ /* 0x000fea0003c00000 */
[----:B------:R-:W-:Y:S02]  /*4ee0*/  IMAD.MOV.U32 R24, RZ, RZ, R28 ;  /* 0x000000ffff187224 */ /* 0x000fe400078e001c */
[----:B------:R-:W-:-:S07]  /*4ef0*/  IMAD.MOV.U32 R25, RZ, RZ, R29 ;  /* 0x000000ffff197224 */ /* 0x000fce00078e001d */
.L_x_98:
[----:B------:R-:W-:Y:S01]  /*4f00*/  DADD R12, -RZ, |R24| ;  /* 0x00000000ff0c7229 */ /* 0x000fe20000000518 */
[----:B------:R-:W-:Y:S01]  /*4f10*/  MOV R16, 0x4f50 ;  /* 0x00004f5000107802 */ /* 0x000fe20000000f00 */
[----:B------:R-:W-:-:S08]  /*4f20*/  UMOV UR5, 0x40000000 ;  /* 0x4000000000057882 */ /* 0x000fd00000000000 */
        /* <DEDUP_REMOVED lines=16> */
.L_x_99:
[----:B------:R-:W-:Y:S01]  /*5030*/  FSEL R10, R12, RZ, P2 ;  /* 0x000000ff0c0a7208 */ /* 0x000fe20001000000 */
[----:B------:R-:W-:Y:S01]  /*5040*/  DMUL R2, R2, R22 ;  /* 0x0000001602027228 */ /* 0x000fe20000000000 */
[----:B------:R-:W-:-:S06]  /*5050*/  FSEL R11, R13, 1.875, P2 ;  /* 0x3ff000000d0b7808 */ /* 0x000fcc0001000000 */
[----:B------:R-:W-:-:S08]  /*5060*/  DADD R8, R8, R10 ;  /* 0x0000000008087229 */ /* 0x000fd0000000000a */
[----:B------:R-:W-:Y:S01]  /*5070*/  DFMA R18, R2, R24, R8 ;  /* 0x000000180212722b */ /* 0x000fe20000000008 */
[----:B------:R-:W-:Y:S02]  /*5080*/  IMAD.MOV.U32 R8, RZ, RZ, 0x0 ;  /* 0x00000000ff087424 */ /* 0x000fe400078e00ff */
[----:B------:R-:W-:-:S03]  /*5090*/  IMAD.MOV.U32 R9, RZ, RZ, 0x3fd80000 ;  /* 0x3fd80000ff097424 */ /* 0x000fc600078e00ff */
[----:B------:R-:W0:Y:S04]  /*50a0*/  MUFU.RSQ64H R13, R19 ;  /* 0x00000013000d7308 */ /* 0x000e280000001c00 */
[----:B------:R-:W-:-:S04]  /*50b0*/  IADD3 R12, PT, PT, R19, -0x3500000, RZ ;  /* 0xfcb00000130c7810 */ /* 0x000fc80007ffe0ff */
[----:B------:R-:W-:Y:S02]  /*50c0*/  ISETP.GE.U32.AND P0, PT, R12, 0x7ca00000, PT ;  /* 0x7ca000000c00780c */ /* 0x000fe40003f06070 */
        /* <DEDUP_REMOVED lines=13> */
[----:B------:R-:W-:Y:S05]  /*51a0*/  CALL.REL.NOINC `($__internal_3_$__cuda_sm20_dsqrt_rn_f64_mediumpath_v1) ;  /* 0x0000000400c47944 */ /* 0x000fea0003c00000 */
[----:B------:R-:W-:Y:S02]  /*51b0*/  IMAD.MOV.U32 R2, RZ, RZ, R12 ;  /* 0x000000ffff027224 */ /* 0x000fe400078e000c */
[----:B------:R-:W-:-:S07]  /*51c0*/  IMAD.MOV.U32 R3, RZ, RZ, R13 ;  /* 0x000000ffff037224 */ /* 0x000fce00078e000d */
.L_x_100:
        /* <DEDUP_REMOVED lines=13> */
        .weak           $__internal_2_$__cuda_sm20_div_rn_f64_full
        .type           $__internal_2_$__cuda_sm20_div_rn_f64_full,@function
        .size           $__internal_2_$__cuda_sm20_div_rn_f64_full,($__internal_3_$__cuda_sm20_dsqrt_rn_f64_mediumpath_v1 - $__internal_2_$__cuda_sm20_div_rn_f64_full)
$__internal_2_$__cuda_sm20_div_rn_f64_full:
[C---:B------:R-:W-:Y:S01]  /*52a0*/  FSETP.GEU.AND P0, PT, |R17|.reuse, 1.469367938527859385e-39, PT ;  /* 0x001000001100780b */ /* 0x040fe20003f0e200 */
[----:B------:R-:W-:Y:S01]  /*52b0*/  IMAD.MOV.U32 R16, RZ, RZ, R18 ;  /* 0x000000ffff107224 */ /* 0x000fe200078e0012 */
[----:B------:R-:W-:Y:S01]  /*52c0*/  LOP3.LUT R19, R17, 0x800fffff, RZ, 0xc0, !PT ;  /* 0x800fffff11137812 */ /* 0x000fe200078ec0ff */
[----:B------:R-:W-:Y:S02]  /*52d0*/  IMAD.MOV.U32 R20, RZ, RZ, 0x1 ;  /* 0x00000001ff147424 */ /* 0x000fe400078e00ff */
[----:B------:R-:W-:Y:S01]  /*52e0*/  IMAD.MOV.U32 R37, RZ, RZ, R15 ;  /* 0x000000ffff257224 */ /* 0x000fe200078e000f */
[----:B------:R-:W-:Y:S01]  /*52f0*/  LOP3.LUT R19, R19, 0x3ff00000, RZ, 0xfc, !PT ;  /* 0x3ff0000013137812 */ /* 0x000fe200078efcff */
[----:B------:R-:W-:Y:S02]  /*5300*/  IMAD.MOV.U32 R36, RZ, RZ, R14 ;  /* 0x000000ffff247224 */ /* 0x000fe400078e000e */
[----:B------:R-:W-:Y:S01]  /*5310*/  IMAD.MOV.U32 R14, RZ, RZ, 0x1ca00000 ;  /* 0x1ca00000ff0e7424 */ /* 0x000fe200078e00ff */
[----:B------:R-:W-:Y:S01]  /*5320*/  LOP3.LUT R13, R37, 0x7ff00000, RZ, 0xc0, !PT ;  /* 0x7ff00000250d7812 */ /* 0x000fe200078ec0ff */
[----:B------:R-:W-:-:S02]  /*5330*/  IMAD.MOV.U32 R34, RZ, RZ, R36 ;  /* 0x000000ffff227224 */ /* 0x000fc400078e0024 */
        /* <DEDUP_REMOVED lines=22> */
.L_x_102:
[----:B------:R-:W-:Y:S01]  /*54a0*/  VIADD R21, R15, 0xffffffff ;  /* 0xffffffff0f157836 */ /* 0x000fe20000000000 */
[----:B------:R-:W-:Y:S01]  /*54b0*/  @!P0 LOP3.LUT R20, R19, 0x7ff00000, RZ, 0xc0, !PT ;  /* 0x7ff0000013148812 */ /* 0x000fe200078ec0ff */
[----:B------:R-:W-:-:S03]  /*54c0*/  DMUL R28, R38, R34 ;  /* 0x00000022261c7228 */ /* 0x000fc60000000000 */
[----:B------:R-:W-:Y:S01]  /*54d0*/  ISETP.GT.U32.AND P0, PT, R21, 0x7feffffe, PT ;  /* 0x7feffffe1500780c */ /* 0x000fe20003f04070 */
[----:B------:R-:W-:-:S04]  /*54e0*/  VIADD R21, R20, 0xffffffff ;  /* 0xffffffff14157836 */ /* 0x000fc80000000000 */
[----:B------:R-:W-:Y:S01]  /*54f0*/  DFMA R40, R28, -R18, R34 ;  /* 0x800000121c28722b */ /* 0x000fe20000000022 */
[----:B------:R-:W-:-:S07]  /*5500*/  ISETP.GT.U32.OR P0, PT, R21, 0x7feffffe, P0 ;  /* 0x7feffffe1500780c */ /* 0x000fce0000704470 */
[----:B------:R-:W-:-:S06]  /*5510*/  DFMA R28, R38, R40, R28 ;  /* 0x00000028261c722b */ /* 0x000fcc000000001c */
        /* <DEDUP_REMOVED lines=12> */
[----:B------:R-:W-:Y:S01]  /*55e0*/  DFMA R18, R28, -R18, R34 ;  /* 0x800000121c12722b */ /* 0x000fe20000000022 */
[----:B------:R-:W-:-:S09]  /*55f0*/  IMAD.MOV.U32 R20, RZ, RZ, RZ ;  /* 0x000000ffff147224 */ /* 0x000fd200078e00ff */
        /* <DEDUP_REMOVED lines=12> */
[----:B------:R-:W-:-:S03]  /*56c0*/  FSEL R15, R16, R39, !P0 ;  /* 0x00000027100f7208 */ /* 0x000fc60004000000 */
[----:B------:R-:W-:Y:S02]  /*56d0*/  IMAD.MOV.U32 R38, RZ, RZ, R14 ;  /* 0x000000ffff267224 */ /* 0x000fe400078e000e */
[----:B------:R-:W-:Y:S01]  /*56e0*/  IMAD.MOV.U32 R39, RZ, RZ, R15 ;  /* 0x000000ffff277224 */ /* 0x000fe200078e000f */
[----:B------:R-:W-:Y:S06]  /*56f0*/  BRA `(.L_x_104) ;  /* 0x0000000000607947 */ /* 0x000fec0003800000 */
.L_x_103:
        /* <DEDUP_REMOVED lines=17> */
.L_x_106:
[----:B------:R-:W-:Y:S01]  /*5810*/  LOP3.LUT R13, R17, 0x80000, RZ, 0xfc, !PT ;  /* 0x00080000110d7812 */ /* 0x000fe200078efcff */
[----:B------:R-:W-:-:S04]  /*5820*/  IMAD.MOV.U32 R38, RZ, RZ, R16 ;  /* 0x000000ffff267224 */ /* 0x000fc800078e0010 */
[----:B------:R-:W-:Y:S01]  /*5830*/  IMAD.MOV.U32 R39, RZ, RZ, R13 ;  /* 0x000000ffff277224 */ /* 0x000fe200078e000d */
[----:B------:R-:W-:Y:S06]  /*5840*/  BRA `(.L_x_104) ;  /* 0x00000000000c7947 */ /* 0x000fec0003800000 */
.L_x_105:
[----:B------:R-:W-:Y:S01]  /*5850*/  LOP3.LUT R13, R37, 0x80000, RZ, 0xfc, !PT ;  /* 0x00080000250d7812 */ /* 0x000fe200078efcff */
[----:B------:R-:W-:-:S04]  /*5860*/  IMAD.MOV.U32 R38, RZ, RZ, R36 ;  /* 0x000000ffff267224 */ /* 0x000fc800078e0024 */
[----:B------:R-:W-:-:S07]  /*5870*/  IMAD.MOV.U32 R39, RZ, RZ, R13 ;  /* 0x000000ffff277224 */ /* 0x000fce00078e000d */
.L_x_104:
[----:B------:R-:W-:Y:S02]  /*5880*/  IMAD.MOV.U32 R13, RZ, RZ, 0x0 ;  /* 0x00000000ff0d7424 */ /* 0x000fe400078e00ff */
[----:B------:R-:W-:Y:S02]  /*5890*/  IMAD.MOV.U32 R28, RZ, RZ, R38 ;  /* 0x000000ffff1c7224 */ /* 0x000fe400078e0026 */
[----:B------:R-:W-:Y:S01]  /*58a0*/  IMAD.MOV.U32 R29, RZ, RZ, R39 ;  /* 0x000000ffff1d7224 */ /* 0x000fe200078e0027 */
[----:B------:R-:W-:Y:S06]  /*58b0*/  RET.REL.NODEC R12 `(_Z12CIEDE2000OldPfS_Pdi) ;  /* 0xffffffa40cd07950 */ /* 0x000fec0003c3ffff */
        .weak           $__internal_3_$__cuda_sm20_dsqrt_rn_f64_mediumpath_v1
        .type           $__internal_3_$__cuda_sm20_dsqrt_rn_f64_mediumpath_v1,@function
        .size           $__internal_3_$__cuda_sm20_dsqrt_rn_f64_mediumpath_v1,($_Z12CIEDE2000OldPfS_Pdi$__internal_accurate_pow - $__internal_3_$__cuda_sm20_dsqrt_rn_f64_mediumpath_v1)
$__internal_3_$__cuda_sm20_dsqrt_rn_f64_mediumpath_v1:
        /* <DEDUP_REMOVED lines=11> */
.L_x_107:
        /* <DEDUP_REMOVED lines=24> */
.L_x_109:
[----:B------:R-:W-:-:S11]  /*5af0*/  DADD R12, R18, R18 ;  /* 0x00000000120c7229 */ /* 0x000fd60000000012 */
.L_x_108:
[----:B------:R-:W-:-:S04]  /*5b00*/  IMAD.MOV.U32 R29, RZ, RZ, 0x0 ;  /* 0x00000000ff1d7424 */ /* 0x000fc800078e00ff */
[----:B------:R-:W-:Y:S05]  /*5b10*/  RET.REL.NODEC R28 `(_Z12CIEDE2000OldPfS_Pdi) ;  /* 0xffffffa41c387950 */ /* 0x000fea0003c3ffff */
        .type           $_Z12CIEDE2000OldPfS_Pdi$__internal_accurate_pow,@function
        .size           $_Z12CIEDE2000OldPfS_Pdi$__internal_accurate_pow,($_Z12CIEDE2000OldPfS_Pdi$__internal_trig_reduction_slowpathd - $_Z12CIEDE2000OldPfS_Pdi$__internal_accurate_pow)
$_Z12CIEDE2000OldPfS_Pdi$__internal_accurate_pow:
[----:B------:R-:W-:Y:S01]  /*5b20*/  ISETP.GT.U32.AND P0, PT, R17, 0xfffff, PT ;  /* 0x000fffff1100780c */ /* 0x000fe20003f04070 */
[--C-:B------:R-:W-:Y:S01]  /*5b30*/  IMAD.MOV.U32 R13, RZ, RZ, R17.reuse ;  /* 0x000000ffff0d7224 */ /* 0x100fe200078e0011 */
[----:B------:R-:W-:Y:S01]  /*5b40*/  UMOV UR6, 0x7d2cafe2 ;  /* 0x7d2cafe200067882 */ /* 0x000fe20000000000 */
[----:B------:R-:W-:Y:S01]  /*5b50*/  UMOV UR7, 0x3eb0f5ff ;  /* 0x3eb0f5ff00077882 */ /* 0x000fe20000000000 */
[----:B------:R-:W-:Y:S01]  /*5b60*/  SHF.R.U32.HI R17, RZ, 0x14, R17 ;  /* 0x00000014ff117819 */ /* 0x000fe20000011611 */
[----:B------:R-:W-:Y:S01]  /*5b70*/  UMOV UR8, 0xfefa39ef ;  /* 0xfefa39ef00087882 */ /* 0x000fe20000000000 */
[----:B------:R-:W-:-:S07]  /*5b80*/  UMOV UR9, 0x3fe62e42 ;  /* 0x3fe62e4200097882 */ /* 0x000fce0000000000 */
[----:B------:R-:W-:-:S10]  /*5b90*/  @!P0 DMUL R40, R12, 1.80143985094819840000e+16 ;  /* 0x435000000c288828 */ /* 0x000fd40000000000 */
[----:B------:R-:W-:Y:S01]  /*5ba0*/  @!P0 IMAD.MOV.U32 R13, RZ, RZ, R41 ;  /* 0x000000ffff0d8224 */ /* 0x000fe200078e0029 */
[----:B------:R-:W-:Y:S01]  /*5bb0*/  @!P0 LEA.HI R17, R41, 0xffffffca, RZ, 0xc ;  /* 0xffffffca29118811 */ /* 0x000fe200078f60ff */
[----:B------:R-:W-:-:S03]  /*5bc0*/  @!P0 IMAD.MOV.U32 R12, RZ, RZ, R40 ;  /* 0x000000ffff0c8224 */ /* 0x000fc600078e0028 */
[----:B------:R-:W-:Y:S01]  /*5bd0*/  LOP3.LUT R13, R13, 0x800fffff, RZ, 0xc0, !PT ;  /* 0x800fffff0d0d7812 */ /* 0x000fe200078ec0ff */
[----:B------:R-:W-:-:S03]  /*5be0*/  IMAD.MOV.U32 R20, RZ, RZ, R12 ;  /* 0x000000ffff147224 */ /* 0x000fc600078e000c */
[----:B------:R-:W-:-:S04]  /*5bf0*/  LOP3.LUT R13, R13, 0x3ff00000, RZ, 0xfc, !PT ;  /* 0x3ff000000d0d7812 */ /* 0x000fc800078efcff */
[----:B------:R-:W-:Y:S02]  /*5c00*/  ISETP.GE.U32.AND P1, PT, R13, 0x3ff6a09f, PT ;  /* 0x3ff6a09f0d00780c */ /* 0x000fe40003f26070 */
[----:B------:R-:W-:-:S11]  /*5c10*/  MOV R21, R13 ;  /* 0x0000000d00157202 */ /* 0x000fd60000000f00 */
[----:B------:R-:W-:-:S04]  /*5c20*/  @P1 VIADD R12, R21, 0xfff00000 ;  /* 0xfff00000150c1836 */ /* 0x000fc80000000000 */
[----:B------:R-:W-:Y:S02]  /*5c30*/  @P1 IMAD.MOV.U32 R21, RZ, RZ, R12 ;  /* 0x000000ffff151224 */ /* 0x000fe400078e000c */
[----:B------:R-:W-:-:S04]  /*5c40*/  IMAD.MOV.U32 R12, RZ, RZ, RZ ;  /* 0x000000ffff0c7224 */ /* 0x000fc800078e00ff */
[C---:B------:R-:W-:Y:S02]  /*5c50*/  DADD R28, R20.reuse, 1 ;  /* 0x3ff00000141c7429 */ /* 0x040fe40000000000 */
[----:B------:R-:W-:-:S04]  /*5c60*/  DADD R20, R20, -1 ;  /* 0xbff0000014147429 */ /* 0x000fc80000000000 */
[----:B------:R-:W0:Y:S02]  /*5c70*/  MUFU.RCP64H R13, R29 ;  /* 0x0000001d000d7308 */ /* 0x000e240000001800 */
[----:B0-----:R-:W-:-:S08]  /*5c80*/  DFMA R18, -R28, R12, 1 ;  /* 0x3ff000001c12742b */ /* 0x001fd0000000010c */
[----:B------:R-:W-:-:S08]  /*5c90*/  DFMA R18, R18, R18, R18 ;  /* 0x000000121212722b */ /* 0x000fd00000000012 */
[----:B------:R-:W-:Y:S01]  /*5ca0*/  DFMA R18, R12, R18, R12 ;  /* 0x000000120c12722b */ /* 0x000fe2000000000c */
[----:B------:R-:W-:Y:S02]  /*5cb0*/  IMAD.MOV.U32 R12, RZ, RZ, 0x41ad3b5a ;  /* 0x41ad3b5aff0c7424 */ /* 0x000fe400078e00ff */
[----:B------:R-:W-:-:S05]  /*5cc0*/  IMAD.MOV.U32 R13, RZ, RZ, 0x3ed0f5d2 ;  /* 0x3ed0f5d2ff0d7424 */ /* 0x000fca00078e00ff */
[----:B------:R-:W-:-:S08]  /*5cd0*/  DMUL R38, R20, R18 ;  /* 0x0000001214267228 */ /* 0x000fd00000000000 */
[----:B------:R-:W-:-:S08]  /*5ce0*/  DFMA R38, R20, R18, R38 ;  /* 0x000000121426722b */ /* 0x000fd00000000026 */
[----:B------:R-:W-:Y:S02]  /*5cf0*/  DMUL R14, R38, R38 ;  /* 0x00000026260e7228 */ /* 0x000fe40000000000 */
[----:B------:R-:W-:-:S06]  /*5d00*/  DADD R36, R20, -R38 ;  /* 0x0000000014247229 */ /* 0x000fcc0000000826 */
[----:B------:R-:W-:Y:S01]  /*5d10*/  DFMA R12, R14, UR6, R12 ;  /* 0x000000060e0c7c2b */ /* 0x000fe2000800000c */
[----:B------:R-:W-:Y:S01]  /*5d20*/  UMOV UR6, 0x75488a3f ;  /* 0x75488a3f00067882 */ /* 0x000fe20000000000 */
[----:B------:R-:W-:Y:S01]  /*5d30*/  UMOV UR7, 0x3ef3b20a ;  /* 0x3ef3b20a00077882 */ /* 0x000fe20000000000 */
[----:B------:R-:W-:-:S05]  /*5d40*/  DADD R36, R36, R36 ;  /* 0x0000000024247229 */ /* 0x000fca0000000024 */
[----:B------:R-:W-:Y:S01]  /*5d50*/  DFMA R12, R14, R12, UR6 ;  /* 0x000000060e0c7e2b */ /* 0x000fe2000800000c */
[----:B------:R-:W-:Y:S01]  /*5d60*/  UMOV UR6, 0xe4faecd5 ;  /* 0xe4faecd500067882 */ /* 0x000fe20000000000 */
[----:B------:R-:W-:Y:S01]  /*5d70*/  UMOV UR7, 0x3f1745cd ;  /* 0x3f1745cd00077882 */ /* 0x000fe20000000000 */
[-C--:B------:R-:W-:Y:S02]  /*5d80*/  DFMA R36, R20, -R38.reuse, R36 ;  /* 0x800000261424722b */ /* 0x080fe40000000024 */
[----:B------:R-:W-:-:S03]  /*5d90*/  DMUL R20, R38, R38 ;  /* 0x0000002626147228 */ /* 0x000fc60000000000 */
[----:B------:R-:W-:Y:S01]  /*5da0*/  DFMA R12, R14, R12, UR6 ;  /* 0x000000060e0c7e2b */ /* 0x000fe2000800000c */
[----:B------:R-:W-:Y:S01]  /*5db0*/  UMOV UR6, 0x258a578b ;  /* 0x258a578b00067882 */ /* 0x000fe20000000000 */
[----:B------:R-:W-:Y:S01]  /*5dc0*/  UMOV UR7, 0x3f3c71c7 ;  /* 0x3f3c71c700077882 */ /* 0x000fe20000000000 */
[----:B------:R-:W-:-:S05]  /*5dd0*/  DMUL R36, R18, R36 ;  /* 0x0000002412247228 */ /* 0x000fca0000000000 */
[----:B------:R-:W-:Y:S01]  /*5de0*/  DFMA R12, R14, R12, UR6 ;  /* 0x000000060e0c7e2b */ /* 0x000fe2000800000c */
[----:B------:R-:W-:Y:S01]  /*5df0*/  UMOV UR6, 0x9242b910 ;  /* 0x9242b91000067882 */ /* 0x000fe20000000000 */
[----:B------:R-:W-:-:S03]  /*5e00*/  UMOV UR7, 0x3f624924 ;  /* 0x3f62492400077882 */ /* 0x000fc60000000000 */
[----:B------:R-:W-:Y:S02]  /*5e10*/  VIADD R19, R37, 0x100000 ;  /* 0x0010000025137836 */ /* 0x000fe40000000000 */
[----:B------:R-:W-:Y:S01]  /*5e20*/  IMAD.MOV.U32 R18, RZ, RZ, R36 ;  /* 0x000000ffff127224 */ /* 0x000fe200078e0024 */
[----:B------:R-:W-:Y:S01]  /*5e30*/  DFMA R12, R14, R12, UR6 ;  /* 0x000000060e0c7e2b */ /* 0x000fe2000800000c */
[----:B------:R-:W-:Y:S01]  /*5e40*/  UMOV UR6, 0x99999dfb ;  /* 0x99999dfb00067882 */ /* 0x000fe20000000000 */
[----:B------:R-:W-:-:S06]  /*5e50*/  UMOV UR7, 0x3f899999 ;  /* 0x3f89999900077882 */ /* 0x000fcc0000000000 */
[----:B------:R-:W-:Y:S01]  /*5e60*/  DFMA R12, R14, R12, UR6 ;  /* 0x000000060e0c7e2b */ /* 0x000fe2000800000c */
[----:B------:R-:W-:Y:S01]  /*5e70*/  UMOV UR6, 0x55555555 ;  /* 0x5555555500067882 */ /* 0x000fe20000000000 */
[----:B------:R-:W-:-:S06]  /*5e80*/  UMOV UR7, 0x3fb55555 ;  /* 0x3fb5555500077882 */ /* 0x000fcc0000000000 */
[----:B------:R-:W-:-:S08]  /*5e90*/  DFMA R34, R14, R12, UR6 ;  /* 0x000000060e227e2b */ /* 0x000fd0000800000c */
[----:B------:R-:W-:Y:S01]  /*5ea0*/  DADD R28, -R34, UR6 ;  /* 0x00000006221c7e29 */ /* 0x000fe20008000100 */
[----:B------:R-:W-:Y:S01]  /*5eb0*/  UMOV UR6, 0xb9e7b0 ;  /* 0x00b9e7b000067882 */ /* 0x000fe20000000000 */
[----:B------:R-:W-:-:S06]  /*5ec0*/  UMOV UR7, 0x3c46a4cb ;  /* 0x3c46a4cb00077882 */ /* 0x000fcc0000000000 */
[----:B------:R-:W-:Y:S02]  /*5ed0*/  DFMA R28, R14, R12, R28 ;  /* 0x0000000c0e1c722b */ /* 0x000fe4000000001c */
[C---:B------:R-:W-:Y:S02]  /*5ee0*/  DFMA R12, R38.reuse, R38, -R20 ;  /* 0x00000026260c722b */ /* 0x040fe40000000814 */
[----:B------:R-:W-:-:S04]  /*5ef0*/  DMUL R14, R38, R20 ;  /* 0x00000014260e7228 */ /* 0x000fc80000000000 */
[----:B------:R-:W-:Y:S01]  /*5f00*/  DADD R28, R28, -UR6 ;  /* 0x800000061c1c7e29 */ /* 0x000fe20008000000 */
[----:B------:R-:W-:Y:S01]  /*5f10*/  UMOV UR6, 0x80000000 ;  /* 0x8000000000067882 */ /* 0x000fe20000000000 */
[C---:B------:R-:W-:Y:S01]  /*5f20*/  DFMA R18, R38.reuse, R18, R12 ;  /* 0x000000122612722b */ /* 0x040fe2000000000c */
[----:B------:R-:W-:Y:S01]  /*5f30*/  UMOV UR7, 0x43300000 ;  /* 0x4330000000077882 */ /* 0x000fe20000000000 */
[----:B------:R-:W-:-:S08]  /*5f40*/  DFMA R12, R38, R20, -R14 ;  /* 0x00000014260c722b */ /* 0x000fd0000000080e */
[----:B------:R-:W-:Y:S02]  /*5f50*/  DFMA R12, R36, R20, R12 ;  /* 0x00000014240c722b */ /* 0x000fe4000000000c */
[----:B------:R-:W-:-:S06]  /*5f60*/  DADD R20, R34, R28 ;  /* 0x0000000022147229 */ /* 0x000fcc000000001c */
[----:B------:R-:W-:Y:S02]  /*5f70*/  DFMA R12, R38, R18, R12 ;  /* 0x00000012260c722b */ /* 0x000fe4000000000c */
[----:B------:R-:W-:Y:S02]  /*5f80*/  DADD R34, R34, -R20 ;  /* 0x0000000022227229 */ /* 0x000fe40000000814 */
[----:B------:R-:W-:-:S06]  /*5f90*/  DMUL R18, R20, R14 ;  /* 0x0000000e14127228 */ /* 0x000fcc0000000000 */
[----:B------:R-:W-:Y:S02]  /*5fa0*/  DADD R34, R28, R34 ;  /* 0x000000001c227229 */ /* 0x000fe40000000022 */
[----:B------:R-:W-:-:S08]  /*5fb0*/  DFMA R28, R20, R14, -R18 ;  /* 0x0000000e141c722b */ /* 0x000fd00000000812 */
[----:B------:R-:W-:-:S08]  /*5fc0*/  DFMA R12, R20, R12, R28 ;  /* 0x0000000c140c722b */ /* 0x000fd0000000001c */
[----:B------:R-:W-:-:S08]  /*5fd0*/  DFMA R34, R34, R14, R12 ;  /* 0x0000000e2222722b */ /* 0x000fd0000000000c */
[----:B------:R-:W-:-:S08]  /*5fe0*/  DADD R12, R18, R34 ;  /* 0x00000000120c7229 */ /* 0x000fd00000000022 */
[--C-:B------:R-:W-:Y:S02]  /*5ff0*/  DADD R14, R38, R12.reuse ;  /* 0x00000000260e7229 */ /* 0x100fe4000000000c */
[----:B------:R-:W-:-:S06]  /*6000*/  DADD R18, R18, -R12 ;  /* 0x0000000012127229 */ /* 0x000fcc000000080c */
[----:B------:R-:W-:Y:S02]  /*6010*/  DADD R38, R38, -R14 ;  /* 0x0000000026267229 */ /* 0x000fe4000000080e */
[----:B------:R-:W-:-:S06]  /*6020*/  DADD R18, R34, R18 ;  /* 0x0000000022127229 */ /* 0x000fcc0000000012 */
[----:B------:R-:W-:Y:S01]  /*6030*/  DADD R38, R12, R38 ;  /* 0x000000000c267229 */ /* 0x000fe20000000026 */
[C---:B------:R-:W-:Y:S02]  /*6040*/  VIADD R12, R17.reuse, 0xfffffc01 ;  /* 0xfffffc01110c7836 */ /* 0x040fe40000000000 */
[----:B------:R-:W-:Y:S02]  /*6050*/  @P1 VIADD R12, R17, 0xfffffc02 ;  /* 0xfffffc02110c1836 */ /* 0x000fe40000000000 */
[----:B------:R-:W-:-:S03]  /*6060*/  IMAD.MOV.U32 R13, RZ, RZ, 0x43300000 ;  /* 0x43300000ff0d7424 */ /* 0x000fc600078e00ff */
[----:B------:R-:W-:Y:S01]  /*6070*/  DADD R18, R18, R38 ;  /* 0x0000000012127229 */ /* 0x000fe20000000026 */
[----:B------:R-:W-:-:S07]  /*6080*/  LOP3.LUT R12, R12, 0x80000000, RZ, 0x3c, !PT ;  /* 0x800000000c0c7812 */ /* 0x000fce00078e3cff */
[----:B------:R-:W-:Y:S02]  /*6090*/  DADD R36, R36, R18 ;  /* 0x0000000024247229 */ /* 0x000fe40000000012 */
[----:B------:R-:W-:Y:S01]  /*60a0*/  DADD R18, R12, -UR6 ;  /* 0x800000060c127e29 */ /* 0x000fe20008000000 */
[----:B------:R-:W-:Y:S01]  /*60b0*/  UMOV UR6, 0xfefa39ef ;  /* 0xfefa39ef00067882 */ /* 0x000fe20000000000 */
[----:B------:R-:W-:-:S04]  /*60c0*/  UMOV UR7, 0x3fe62e42 ;  /* 0x3fe62e4200077882 */ /* 0x000fc80000000000 */
[----:B------:R-:W-:-:S08]  /*60d0*/  DADD R20, R14, R36 ;  /* 0x000000000e147229 */ /* 0x000fd00000000024 */
[--C-:B------:R-:W-:Y:S01]  /*60e0*/  DFMA R12, R18, UR6, R20.reuse ;  /* 0x00000006120c7c2b */ /* 0x100fe20008000014 */
[----:B------:R-:W-:Y:S01]  /*60f0*/  UMOV UR6, 0x3b39803f ;  /* 0x3b39803f00067882 */ /* 0x000fe20000000000 */
[----:B------:R-:W-:Y:S01]  /*6100*/  DADD R28, R14, -R20 ;  /* 0x000000000e1c7229 */ /* 0x000fe20000000814 */
[----:B------:R-:W-:-:S05]  /*6110*/  UMOV UR7, 0x3c7abc9e ;  /* 0x3c7abc9e00077882 */ /* 0x000fca0000000000 */
[----:B------:R-:W-:Y:S02]  /*6120*/  DFMA R14, R18, -UR8, R12 ;  /* 0x80000008120e7c2b */ /* 0x000fe4000800000c */
[----:B------:R-:W-:-:S06]  /*6130*/  DADD R28, R36, R28 ;  /* 0x00000000241c7229 */ /* 0x000fcc000000001c */
[----:B------:R-:W-:-:S08]  /*6140*/  DADD R14, -R20, R14 ;  /* 0x00000000140e7229 */ /* 0x000fd0000000010e */
[----:B------:R-:W-:-:S08]  /*6150*/  DADD R14, R28, -R14 ;  /* 0x000000001c0e7229 */ /* 0x000fd0000000080e */
[----:B------:R-:W-:Y:S01]  /*6160*/  DFMA R18, R18, UR6, R14 ;  /* 0x0000000612127c2b */ /* 0x000fe2000800000e */
[----:B------:R-:W-:Y:S02]  /*6170*/  USHF.L.U32 UR7, UR5, 0x1, URZ ;  /* 0x0000000105077899 */ /* 0x000fe400080006ff */
[----:B------:R-:W-:Y:S02]  /*6180*/  ULOP3.LUT UR6, UR5, 0xff0fffff, URZ, 0xc0, !UPT ;  /* 0xff0fffff05067892 */ /* 0x000fe4000f8ec0ff */
[----:B------:R-:W-:-:S03]  /*6190*/  UISETP.GT.U32.AND UP0, UPT, UR7, -0x2000001, UPT ;  /* 0xfdffffff0700788c */ /* 0x000fc6000bf04070 */
[----:B------:R-:W-:Y:S01]  /*61a0*/  DADD R14, R12, R18 ;  /* 0x000000000c0e7229 */ /* 0x000fe20000000012 */
[----:B------:R-:W-:-:S03]  /*61b0*/  USEL UR7, UR6, UR5, UP0 ;  /* 0x0000000506077287 */ /* 0x000fc60008000000 */
[----:B------:R-:W-:-:S04]  /*61c0*/  UMOV UR6, UR4 ;  /* 0x0000000400067c82 */ /* 0x000fc80008000000 */
[----:B------:R-:W-:Y:S02]  /*61d0*/  DADD R20, R12, -R14 ;  /* 0x000000000c147229 */ /* 0x000fe4000000080e */
[----:B------:R-:W-:-:S06]  /*61e0*/  DMUL R12, R14, UR6 ;  /* 0x000000060e0c7c28 */ /* 0x000fcc0008000000 */
[----:B------:R-:W-:Y:S02]  /*61f0*/  DADD R18, R18, R20 ;  /* 0x0000000012127229 */ /* 0x000fe40000000014 */
[----:B------:R-:W-:Y:S01]  /*6200*/  DFMA R14, R14, UR6, -R12 ;  /* 0x000000060e0e7c2b */ /* 0x000fe2000800080c */
[----:B------:R-:W-:Y:S02]  /*6210*/  IMAD.MOV.U32 R20, RZ, RZ, 0x652b82fe ;  /* 0x652b82feff147424 */ /* 0x000fe400078e00ff */
[----:B------:R-:W-:-:S05]  /*6220*/  IMAD.MOV.U32 R21, RZ, RZ, 0x3ff71547 ;  /* 0x3ff71547ff157424 */ /* 0x000fca00078e00ff */
[----:B------:R-:W-:Y:S01]  /*6230*/  DFMA R18, R18, UR6, R14 ;  /* 0x0000000612127c2b */ /* 0x000fe2000800000e */
[----:B------:R-:W-:Y:S01]  /*6240*/  UMOV UR6, 0x3b39803f ;  /* 0x3b39803f00067882 */ /* 0x000fe20000000000 */
[----:B------:R-:W-:-:S06]  /*6250*/  UMOV UR7, 0x3c7abc9e ;  /* 0x3c7abc9e00077882 */ /* 0x000fcc0000000000 */
[----:B------:R-:W-:-:S08]  /*6260*/  DADD R28, R12, R18 ;  /* 0x000000000c1c7229 */ /* 0x000fd00000000012 */
[----:B------:R-:W-:Y:S02]  /*6270*/  DFMA R20, R28, R20, 6.75539944105574400000e+15 ;  /* 0x433800001c14742b */ /* 0x000fe40000000014 */
[----:B------:R-:W-:Y:S01]  /*6280*/  FSETP.GEU.AND P0, PT, |R29|, 4.1917929649353027344, PT ;  /* 0x4086232b1d00780b */ /* 0x000fe20003f0e200 */
[----:B------:R-:W-:-:S05]  /*6290*/  DADD R12, R12, -R28 ;  /* 0x000000000c0c7229 */ /* 0x000fca000000081c */
[----:B------:R-:W-:-:S03]  /*62a0*/  DADD R14, R20, -6.75539944105574400000e+15 ;  /* 0xc3380000140e7429 */ /* 0x000fc60000000000 */
[----:B------:R-:W-:-:S05]  /*62b0*/  DADD R18, R18, R12 ;  /* 0x0000000012127229 */ /* 0x000fca000000000c */
[----:B------:R-:W-:-:S08]  /*62c0*/  DFMA R34, R14, -UR8, R28 ;  /* 0x800000080e227c2b */ /* 0x000fd0000800001c */
        /* <DEDUP_REMOVED lines=31> */
[----:B------:R-:W-:-:S10]  /*64c0*/  DFMA R14, R34, R14, 1 ;  /* 0x3ff00000220e742b */ /* 0x000fd4000000000e */
        /* <DEDUP_REMOVED lines=9> */
[----:B------:R-:W-:-:S04]  /*6560*/  LEA.HI R12, R20, R20, RZ, 0x1 ;  /* 0x00000014140c7211 */ /* 0x000fc800078f08ff */
[----:B------:R-:W-:-:S05]  /*6570*/  SHF.R.S32.HI R12, RZ, 0x1, R12 ;  /* 0x00000001ff0c7819 */ /* 0x000fca000001140c */
[----:B------:R-:W-:Y:S02]  /*6580*/  IMAD.IADD R13, R20, 0x1, -R12 ;  /* 0x00000001140d7824 */ /* 0x000fe400078e0a0c */
[----:B------:R-:W-:Y:S02]  /*6590*/  IMAD R15, R12, 0x100000, R15 ;  /* 0x001000000c0f7824 */ /* 0x000fe400078e020f */
[----:B------:R-:W-:Y:S01]  /*65a0*/  IMAD.MOV.U32 R12, RZ, RZ, RZ ;  /* 0x000000ffff0c7224 */ /* 0x000fe200078e00ff */
[----:B------:R-:W-:-:S06]  /*65b0*/  LEA R13, R13, 0x3ff00000, 0x14 ;  /* 0x3ff000000d0d7811 */ /* 0x000fcc00078ea0ff */
[----:B------:R-:W-:-:S11]  /*65c0*/  DMUL R12, R14, R12 ;  /* 0x0000000c0e0c7228 */ /* 0x000fd60000000000 */
.L_x_110:
[----:B------:R-:W-:Y:S01]  /*65d0*/  DFMA R18, R18, R12, R12 ;  /* 0x0000000c1212722b */ /* 0x000fe2000000000c */
[----:B------:R-:W-:Y:S01]  /*65e0*/  IMAD.MOV.U32 R17, RZ, RZ, 0x0 ;  /* 0x00000000ff117424 */ /* 0x000fe200078e00ff */
[----:B------:R-:W-:-:S08]  /*65f0*/  DSETP.NEU.AND P0, PT, |R12|, +INF , PT ;  /* 0x7ff000000c00742a */ /* 0x000fd00003f0d200 */
[----:B------:R-:W-:Y:S02]  /*6600*/  FSEL R12, R12, R18, !P0 ;  /* 0x000000120c0c7208 */ /* 0x000fe40004000000 */
[----:B------:R-:W-:Y:S01]  /*6610*/  FSEL R13, R13, R19, !P0 ;  /* 0x000000130d0d7208 */ /* 0x000fe20004000000 */
[----:B------:R-:W-:Y:S06]  /*6620*/  RET.REL.NODEC R16 `(_Z12CIEDE2000OldPfS_Pdi) ;  /* 0xffffff9810747950 */ /* 0x000fec0003c3ffff */
        .type           $_Z12CIEDE2000OldPfS_Pdi$__internal_trig_reduction_slowpathd,@function
        .size           $_Z12CIEDE2000OldPfS_Pdi$__internal_trig_reduction_slowpathd,(.L_x_146 - $_Z12CIEDE2000OldPfS_Pdi$__internal_trig_reduction_slowpathd)
$_Z12CIEDE2000OldPfS_Pdi$__internal_trig_reduction_slowpathd:
        /* <DEDUP_REMOVED lines=17> */
[----:B------:R-:W-:Y:S01]  /*6740*/  IADD3 R16, PT, PT, RZ, -R12, -R15 ;  /* 0x8000000cff107210 */ /* 0x000fe20007ffe80f */
[----:B------:R-:W-:Y:S01]  /*6750*/  IMAD.MOV.U32 R17, RZ, RZ, RZ ;  /* 0x000000ffff117224 */ /* 0x000fe200078e00ff */
[----:B------:R-:W-:Y:S02]  /*6760*/  CS2R R38, SRZ ;  /* 0x0000000000267805 */ /* 0x000fe4000001ff00 */
[----:B------:R-:W-:Y:S01]  /*6770*/  LOP3.LUT R18, R18, 0x80000000, RZ, 0xfc, !PT ;  /* 0x8000000012127812 */ /* 0x000fe200078efcff */
[----:B------:R-:W0:Y:S01]  /*6780*/  LDCU.64 UR6, c[0x0][0x358] ;  /* 0x00006b00ff0677ac */ /* 0x000e220008000a00 */
[----:B------:R-:W-:-:S05]  /*6790*/  NOP ;  /* 0x0000000000007918 */ /* 0x000fca0000000000 */
.L_x_113:
[----:B------:R-:W1:Y:S02]  /*67a0*/  LDC.64 R20, c[0x4][RZ] ;  /* 0x01000000ff147b82 */ /* 0x000e640000000a00 */
[----:B-1----:R-:W-:-:S06]  /*67b0*/  IMAD.WIDE R36, R13, 0x8, R20 ;  /* 0x000000080d247825 */ /* 0x002fcc00078e0214 */
[----:B0-----:R-:W2:Y:S01]  /*67c0*/  LDG.E.64.CONSTANT R36, desc[UR6][R36.64] ;  /* 0x0000000624247981 */ /* 0x001ea2000c1e9b00 */
[----:B------:R-:W-:Y:S02]  /*67d0*/  IMAD.MOV.U32 R22, RZ, RZ, R38 ;  /* 0x000000ffff167224 */ /* 0x000fe400078e0026 */
[----:B------:R-:W-:Y:S02]  /*67e0*/  IMAD.MOV.U32 R23, RZ, RZ, R39 ;  /* 0x000000ffff177224 */ /* 0x000fe400078e0027 */
[----:B------:R-:W-:Y:S02]  /*67f0*/  VIADD R16, R16, 0x1 ;  /* 0x0000000110107836 */ /* 0x000fe40000000000 */
[----:B------:R-:W-:Y:S02]  /*6800*/  VIADD R13, R13, 0x1 ;  /* 0x000000010d0d7836 */ /* 0x000fe40000000000 */
[----:B--2---:R-:W-:-:S04]  /*6810*/  IMAD.WIDE.U32 R22, P2, R36, R14, R22 ;  /* 0x0000000e24167225 */ /* 0x004fc80007840016 */
[----:B------:R-:W-:Y:S02]  /*6820*/  IMAD R20, R36, R18, RZ ;  /* 0x0000001224147224 */ /* 0x000fe400078e02ff */
[C---:B------:R-:W-:Y:S02]  /*6830*/  IMAD R19, R37.reuse, R14, RZ ;  /* 0x0000000e25137224 */ /* 0x040fe400078e02ff */
[----:B------:R-:W-:Y:S01]  /*6840*/  IMAD.MOV.U32 R38, RZ, RZ, R22 ;  /* 0x000000ffff267224 */ /* 0x000fe200078e0016 */
[----:B------:R-:W-:Y:S01]  /*6850*/  IADD3 R20, P0, PT, R20, R23, RZ ;  /* 0x0000001714147210 */ /* 0x000fe20007f1e0ff */
[CC--:B------:R-:W-:Y:S02]  /*6860*/  IMAD R22, R37.reuse, R18.reuse, RZ ;  /* 0x0000001225167224 */ /* 0x0c0fe400078e02ff */
[----:B------:R-:W-:Y:S01]  /*6870*/  IMAD.HI.U32 R21, R37, R18, RZ ;  /* 0x0000001225157227 */ /* 0x000fe200078e00ff */
[----:B------:R-:W-:-:S03]  /*6880*/  IADD3 R39, P1, PT, R19, R20, RZ ;  /* 0x0000001413277210 */ /* 0x000fc60007f3e0ff */
[----:B------:R-:W-:-:S04]  /*6890*/  IMAD.HI.U32 R20, R36, R18, RZ ;  /* 0x0000001224147227 */ /* 0x000fc800078e00ff */
[----:B------:R-:W-:-:S04]  /*68a0*/  IMAD.HI.U32 R19, R37, R14, RZ ;  /* 0x0000000e25137227 */ /* 0x000fc800078e00ff */
[----:B------:R-:W-:Y:S02]  /*68b0*/  IMAD.X R20, RZ, RZ, R20, P2 ;  /* 0x000000ffff147224 */ /* 0x000fe400010e0614 */
[C---:B------:R-:W-:Y:S02]  /*68c0*/  IMAD R23, R17.reuse, 0x8, R1 ;  /* 0x0000000811177824 */ /* 0x040fe400078e0201 */
[----:B------:R-:W-:Y:S01]  /*68d0*/  VIADD R17, R17, 0x1 ;  /* 0x0000000111117836 */ /* 0x000fe20000000000 */
[----:B------:R-:W-:Y:S02]  /*68e0*/  IADD3.X R19, P0, PT, R19, R20, RZ, P0, !PT ;  /* 0x0000001413137210 */ /* 0x000fe4000071e4ff */
[----:B------:R0:W-:Y:S02]  /*68f0*/  STL.64 [R23], R38 ;  /* 0x0000002617007387 */ /* 0x0001e40000100a00 */
[----:B------:R-:W-:Y:S01]  /*6900*/  IADD3.X R22, P1, PT, R22, R19, RZ, P1, !PT ;  /* 0x0000001316167210 */ /* 0x000fe20000f3e4ff */
[----:B------:R-:W-:Y:S01]  /*6910*/  IMAD.X R19, RZ, RZ, R21, P0 ;  /* 0x000000ffff137224 */ /* 0x000fe200000e0615 */
[----:B------:R-:W-:-:S03]  /*6920*/  ISETP.NE.AND P0, PT, R16, -0xf, PT ;  /* 0xfffffff11000780c */ /* 0x000fc60003f05270 */
[----:B------:R-:W-:Y:S02]  /*6930*/  IMAD.X R19, RZ, RZ, R19, P1 ;  /* 0x000000ffff137224 */ /* 0x000fe400008e0613 */
[----:B0-----:R-:W-:Y:S02]  /*6940*/  IMAD.MOV.U32 R38, RZ, RZ, R22 ;  /* 0x000000ffff267224 */ /* 0x001fe400078e0016 */
[----:B------:R-:W-:-:S06]  /*6950*/  IMAD.MOV.U32 R39, RZ, RZ, R19 ;  /* 0x000000ffff277224 */ /* 0x000fcc00078e0013 */
[----:B------:R-:W-:Y:S05]  /*6960*/  @P0 BRA `(.L_x_113) ;  /* 0xfffffffc008c0947 */ /* 0x000fea000383ffff */
[----:B------:R-:W-:-:S07]  /*6970*/  IMAD.MOV.U32 R13, RZ, RZ, R15 ;  /* 0x000000ffff0d7224 */ /* 0x000fce00078e000f */
.L_x_112:
        /* <DEDUP_REMOVED lines=15> */
[-C--:B------:R-:W-:Y:S02]  /*6a70*/  @P0 SHF.R.U32.HI R22, RZ, R16.reuse, R23 ;  /* 0x00000010ff160219 */ /* 0x080fe40000011617 */
        /* <DEDUP_REMOVED lines=23> */
[----:B------:R-:W-:Y:S02]  /*6bf0*/  ISETP.NE.U32.AND P1, PT, R12, RZ, PT ;  /* 0x000000ff0c00720c */ /* 0x000fe40003f25070 */
[----:B------:R-:W-:Y:S02]  /*6c00*/  SEL R17, R14, R17, P0 ;  /* 0x000000110e117207 */ /* 0x000fe40000000000 */
[----:B------:R-:W-:Y:S01]  /*6c10*/  SEL R15, R21, R12, !P1 ;  /* 0x0000000c150f7207 */ /* 0x000fe20004800000 */
[----:B------:R-:W-:-:S05]  /*6c20*/  @!P0 IMAD.MOV R16, RZ, RZ, -R16 ;  /* 0x000000ffff108224 */ /* 0x000fca00078e0a10 */
[----:B------:R-:W1:Y:S02]  /*6c30*/  FLO.U32 R15, R15 ;  /* 0x0000000f000f7300 */ /* 0x000e6400000e0000 */
[C---:B-1----:R-:W-:Y:S02]  /*6c40*/  IADD3 R20, PT, PT, -R15.reuse, 0x1f, RZ ;  /* 0x0000001f0f147810 */ /* 0x042fe40007ffe1ff */
[----:B------:R-:W-:-:S03]  /*6c50*/  IADD3 R18, PT, PT, -R15, 0x3f, RZ ;  /* 0x0000003f0f127810 */ /* 0x000fc60007ffe1ff */
[----:B------:R-:W-:-:S05]  /*6c60*/  @P1 IMAD.MOV R18, RZ, RZ, R20 ;  /* 0x000000ffff121224 */ /* 0x000fca00078e0214 */
[----:B------:R-:W-:-:S13]  /*6c70*/  ISETP.NE.AND P1, PT, R18, RZ, PT ;  /* 0x000000ff1200720c */ /* 0x000fda0003f25270 */
[----:B0-----:R-:W-:Y:S05]  /*6c80*/  @!P1 BRA `(.L_x_114) ;  /* 0x0000000000289947 */ /* 0x001fea0003800000 */
[----:B------:R-:W-:Y:S02]  /*6c90*/  LOP3.LUT R14, R18, 0x3f, RZ, 0xc0, !PT ;  /* 0x0000003f120e7812 */ /* 0x000fe400078ec0ff */
[--C-:B------:R-:W-:Y:S02]  /*6ca0*/  SHF.R.U64 R16, R16, 0x1, R17.reuse ;  /* 0x0000000110107819 */ /* 0x100fe40000001211 */
[CC--:B------:R-:W-:Y:S02]  /*6cb0*/  SHF.L.U64.HI R12, R21.reuse, R14.reuse, R12 ;  /* 0x0000000e150c7219 */ /* 0x0c0fe4000001020c */
[----:B------:R-:W-:Y:S02]  /*6cc0*/  SHF.L.U32 R21, R21, R14, RZ ;  /* 0x0000000e15157219 */ /* 0x000fe400000006ff */
[----:B------:R-:W-:Y:S02]  /*6cd0*/  SHF.R.U32.HI R14, RZ, 0x1, R17 ;  /* 0x00000001ff0e7819 */ /* 0x000fe40000011611 */
[----:B------:R-:W-:-:S04]  /*6ce0*/  LOP3.LUT R15, R18, 0x3f, RZ, 0xc, !PT ;  /* 0x0000003f120f7812 */ /* 0x000fc800078e0cff */
[-CC-:B------:R-:W-:Y:S02]  /*6cf0*/  SHF.R.U64 R16, R16, R15.reuse, R14.reuse ;  /* 0x0000000f10107219 */ /* 0x180fe4000000120e */
[----:B------:R-:W-:Y:S02]  /*6d00*/  SHF.R.U32.HI R15, RZ, R15, R14 ;  /* 0x0000000fff0f7219 */ /* 0x000fe4000001160e */
[----:B------:R-:W-:Y:S02]  /*6d10*/  LOP3.LUT R21, R21, R16, RZ, 0xfc, !PT ;  /* 0x0000001015157212 */ /* 0x000fe400078efcff */
[----:B------:R-:W-:-:S07]  /*6d20*/  LOP3.LUT R12, R12, R15, RZ, 0xfc, !PT ;  /* 0x0000000f0c0c7212 */ /* 0x000fce00078efcff */
.L_x_114:
[----:B------:R-:W-:-:S04]  /*6d30*/  IMAD.WIDE.U32 R16, R21, 0x2168c235, RZ ;  /* 0x2168c23515107825 */ /* 0x000fc800078e00ff */
[----:B------:R-:W-:Y:S01]  /*6d40*/  IMAD.MOV.U32 R14, RZ, RZ, R17 ;  /* 0x000000ffff0e7224 */ /* 0x000fe200078e0011 */
[----:B------:R-:W-:Y:S01]  /*6d50*/  IADD3 RZ, P1, PT, R16, R16, RZ ;  /* 0x0000001010ff7210 */ /* 0x000fe20007f3e0ff */
[----:B------:R-:W-:Y:S01]  /*6d60*/  IMAD.MOV.U32 R15, RZ, RZ, RZ ;  /* 0x000000ffff0f7224 */ /* 0x000fe200078e00ff */
[----:B------:R-:W-:Y:S01]  /*6d70*/  SHF.R.U32.HI R16, RZ, 0x1e, R13 ;  /* 0x0000001eff107819 */ /* 0x000fe2000001160d */
[----:B------:R-:W-:-:S03]  /*6d80*/  IMAD.HI.U32 R17, R12, -0x36f0255e, RZ ;  /* 0xc90fdaa20c117827 */ /* 0x000fc600078e00ff */
[----:B------:R-:W-:Y:S01]  /*6d90*/  LEA.HI R19, R19, R16, RZ, 0x1 ;  /* 0x0000001013137211 */ /* 0x000fe200078f08ff */
[----:B------:R-:W-:-:S04]  /*6da0*/  IMAD.WIDE.U32 R14, R21, -0x36f0255e, R14 ;  /* 0xc90fdaa2150e7825 */ /* 0x000fc800078e000e */
[C---:B------:R-:W-:Y:S02]  /*6db0*/  IMAD R21, R12.reuse, -0x36f0255e, RZ ;  /* 0xc90fdaa20c157824 */ /* 0x040fe400078e02ff */
[----:B------:R-:W-:-:S04]  /*6dc0*/  IMAD.WIDE.U32 R14, P2, R12, 0x2168c235, R14 ;  /* 0x2168c2350c0e7825 */ /* 0x000fc8000784000e */
[----:B------:R-:W-:Y:S01]  /*6dd0*/  IMAD.X R17, RZ, RZ, R17, P2 ;  /* 0x000000ffff117224 */ /* 0x000fe200010e0611 */
[----:B------:R-:W-:Y:S02]  /*6de0*/  IADD3 R12, P2, PT, R21, R15, RZ ;  /* 0x0000000f150c7210 */ /* 0x000fe40007f5e0ff */
[----:B------:R-:W-:Y:S02]  /*6df0*/  IADD3.X RZ, P1, PT, R14, R14, RZ, P1, !PT ;  /* 0x0000000e0eff7210 */ /* 0x000fe40000f3e4ff */
        /* <DEDUP_REMOVED lines=12> */
[----:B------:R-:W-:-:S02]  /*6ec0*/  @!P0 LOP3.LUT R33, R33, 0x80000000, RZ, 0x3c, !PT ;  /* 0x8000000021218812 */ /* 0x000fc400078e3cff */
[----:B------:R-:W-:Y:S01]  /*6ed0*/  SHF.R.U64 R15, R15, 0xa, R12 ;  /* 0x0000000a0f0f7819 */ /* 0x000fe2000000120c */
[----:B------:R-:W-:-:S03]  /*6ee0*/  IMAD.SHL.U32 R13, R18, 0x100000, RZ ;  /* 0x00100000120d7824 */ /* 0x000fc600078e00ff */
[----:B------:R-:W-:-:S03]  /*6ef0*/  IADD3 R15, P2, PT, R15, 0x1, RZ ;  /* 0x000000010f0f7810 */ /* 0x000fc60007f5e0ff */
[----:B------:R-:W-:Y:S01]  /*6f00*/  @P1 IMAD.MOV R19, RZ, RZ, -R19 ;  /* 0x000000ffff131224 */ /* 0x000fe200078e0a13 */
[----:B------:R-:W-:-:S04]  /*6f10*/  LEA.HI.X R12, R12, RZ, RZ, 0x16, P2 ;  /* 0x000000ff0c0c7211 */ /* 0x000fc800010fb4ff */
[--C-:B------:R-:W-:Y:S02]  /*6f20*/  SHF.R.U64 R14, R15, 0x1, R12.reuse ;  /* 0x000000010f0e7819 */ /* 0x100fe4000000120c */
[----:B------:R-:W-:Y:S02]  /*6f30*/  SHF.R.U32.HI R12, RZ, 0x1, R12 ;  /* 0x00000001ff0c7819 */ /* 0x000fe4000001160c */
[----:B------:R-:W-:-:S04]  /*6f40*/  IADD3 R14, P2, P3, RZ, RZ, R14 ;  /* 0x000000ffff0e7210 */ /* 0x000fc80007b5e00e */
[----:B------:R-:W-:-:S04]  /*6f50*/  IADD3.X R12, PT, PT, R13, 0x3fe00000, R12, P2, P3 ;  /* 0x3fe000000d0c7810 */ /* 0x000fc800017e640c */
[----:B------:R-:W-:-:S07]  /*6f60*/  LOP3.LUT R33, R12, R33, RZ, 0xfc, !PT ;  /* 0x000000210c217212 */ /* 0x000fce00078efcff */
.L_x_111:
[----:B------:R-:W-:Y:S02]  /*6f70*/  IMAD.MOV.U32 R15, RZ, RZ, R33 ;  /* 0x000000ffff0f7224 */ /* 0x000fe400078e0021 */
[----:B------:R-:W-:Y:S02]  /*6f80*/  IMAD.MOV.U32 R33, RZ, RZ, 0x0 ;  /* 0x00000000ff217424 */ /* 0x000fe400078e00ff */
[----:B------:R-:W-:Y:S02]  /*6f90*/  IMAD.MOV.U32 R34, RZ, RZ, R19 ;  /* 0x000000ffff227224 */ /* 0x000fe400078e0013 */
[----:B------:R-:W-:Y:S05]  /*6fa0*/  RET.REL.NODEC R32 `(_Z12CIEDE2000OldPfS_Pdi) ;  /* 0xffffff9020147950 */ /* 0x000fea0003c3ffff */
.L_x_115:
        /* <DEDUP_REMOVED lines=13> */
.L_x_146:


//--------------------- .text._Z9euclidPowPfS_Pdi --------------------------
	.section	.text._Z9euclidPowPfS_Pdi,"ax",@progbits
	.align	128
        .global         _Z9euclidPowPfS_Pdi
        .type           _Z9euclidPowPfS_Pdi,@function
        .size           _Z9euclidPowPfS_Pdi,(.L_x_148 - _Z9euclidPowPfS_Pdi)
        .other          _Z9euclidPowPfS_Pdi,@"STO_CUDA_ENTRY STV_DEFAULT"
_Z9euclidPowPfS_Pdi:
.text._Z9euclidPowPfS_Pdi:
[----:B------:R-:W-:Y:S08]  /*0000*/  LDC R1, c[0x0][0x37c] ;  /* 0x0000df00ff017b82 */ /* 0x000ff00000000800 */
[----:B------:R-:W0:Y:S02]  /*0010*/  LDC R0, c[0x0][0x398] ;  /* 0x0000e600ff007b82 */ /* 0x000e240000000800 */
[----:B0-----:R-:W-:-:S13]  /*0020*/  ISETP.GE.AND P0, PT, R0, 0x1, PT ;  /* 0x000000010000780c */ /* 0x001fda0003f06270 */
[----:B------:R-:W-:Y:S05]  /*0030*/  @!P0 EXIT ;  /* 0x000000000000894d */ /* 0x000fea0003800000 */
[----:B------:R-:W0:Y:S01]  /*0040*/  LDCU.128 UR4, c[0x0][0x380] ;  /* 0x00007000ff0477ac */ /* 0x000e220008000c00 */
[----:B------:R-:W-:Y:S01]  /*0050*/  IMAD.MOV R0, RZ, RZ, -R0 ;  /* 0x000000ffff007224 */ /* 0x000fe200078e0a00 */
[----:B------:R-:W1:Y:S01]  /*0060*/  LDCU.64 UR8, c[0x0][0x358] ;  /* 0x00006b00ff0877ac */ /* 0x000e620008000a00 */
[----:B------:R-:W2:Y:S01]  /*0070*/  LDCU.64 UR10, c[0x0][0x390] ;  /* 0x00007200ff0a77ac */ /* 0x000ea20008000a00 */
[----:B0-----:R-:W-:Y:S02]  /*0080*/  UIADD3 UR6, UP0, UPT, UR6, 0x4, URZ ;  /* 0x0000000406067890 */ /* 0x001fe4000ff1e0ff */
[----:B------:R-:W-:Y:S02]  /*0090*/  UIADD3 UR4, UP1, UPT, UR4, 0x4, URZ ;  /* 0x0000000404047890 */ /* 0x000fe4000ff3e0ff */
[----:B------:R-:W-:Y:S02]  /*00a0*/  UIADD3.X UR7, UPT, UPT, URZ, UR7, URZ, UP0, !UPT ;  /* 0x00000007ff077290 */ /* 0x000fe400087fe4ff */
[----:B------:R-:W-:Y:S01]  /*00b0*/  UIADD3.X UR5, UPT, UPT, URZ, UR5, URZ, UP1, !UPT ;  /* 0x00000005ff057290 */ /* 0x000fe20008ffe4ff */
[----:B------:R-:W-:-:S02]  /*00c0*/  IMAD.U32 R2, RZ, RZ, UR6 ;  /* 0x00000006ff027e24 */ /* 0x000fc4000f8e00ff */
[----:B------:R-:W-:Y:S02]  /*00d0*/  IMAD.U32 R4, RZ, RZ, UR4 ;  /* 0x00000004ff047e24 */ /* 0x000fe4000f8e00ff */
[----:B------:R-:W-:Y:S02]  /*00e0*/  IMAD.U32 R3, RZ, RZ, UR7 ;  /* 0x00000007ff037e24 */ /* 0x000fe4000f8e00ff */
[----:B-12---:R-:W-:-:S07]  /*00f0*/  IMAD.U32 R5, RZ, RZ, UR5 ;  /* 0x00000005ff057e24 */ /* 0x006fce000f8e00ff */
.L_x_120:
[----:B------:R-:W2:Y:S04]  /*0100*/  LDG.E R10, desc[UR8][R4.64+-0x4] ;  /* 0xfffffc08040a7981 */ /* 0x000ea8000c1e1900 */
[----:B------:R-:W3:Y:S01]  /*0110*/  LDG.E R6, desc[UR8][R2.64+-0x4] ;  /* 0xfffffc0802067981 */ /* 0x000ee2000c1e1900 */
[----:B------:R-:W-:Y:S01]  /*0120*/  MOV R28, 0x1b0 ;  /* 0x000001b0001c7802 */ /* 0x000fe20000000f00 */
[----:B------:R-:W-:Y:S01]  /*0130*/  UMOV UR4, URZ ;  /* 0x000000ff00047c82 */ /* 0x000fe20008000000 */
[----:B------:R-:W-:Y:S01]  /*0140*/  UMOV UR5, 0x40000000 ;  /* 0x4000000000057882 */ /* 0x000fe20000000000 */
[----:B--2---:R-:W-:Y:S08]  /*0150*/  F2F.F64.F32 R8, R10 ;  /* 0x0000000a00087310 */ /* 0x004ff00000201800 */
[----:B---3--:R-:W0:Y:S02]  /*0160*/  F2F.F64.F32 R6, R6 ;  /* 0x0000000600067310 */ /* 0x008e240000201800 */
[----:B0-----:R-:W-:-:S08]  /*0170*/  DADD R8, R8, -R6 ;  /* 0x0000000008087229 */ /* 0x001fd00000000806 */
[----:B------:R-:W-:-:S10]  /*0180*/  DADD R12, -RZ, |R8| ;  /* 0x00000000ff0c7229 */ /* 0x000fd40000000508 */
[----:B------:R-:W-:-:S07]  /*0190*/  IMAD.MOV.U32 R29, RZ, RZ, R13 ;  /* 0x000000ffff1d7224 */ /* 0x000fce00078e000d */
[----:B------:R-:W-:Y:S05]  /*01a0*/  CALL.REL.NOINC `($_Z9euclidPowPfS_Pdi$__internal_accurate_pow) ;  /* 0x0000000800347944 */ /* 0x000fea0003c00000 */
[----:B------:R-:W2:Y:S04]  /*01b0*/  LDG.E R13, desc[UR8][R4.64] ;  /* 0x00000008040d7981 */ /* 0x000ea8000c1e1900 */
[----:B------:R-:W3:Y:S01]  /*01c0*/  LDG.E R14, desc[UR8][R2.64] ;  /* 0x00000008020e7981 */ /* 0x000ee2000c1e1900 */
[C---:B------:R-:W-:Y:S02]  /*01d0*/  DADD R10, R8.reuse, 2 ;  /* 0x40000000080a7429 */ /* 0x040fe40000000000 */
[C---:B------:R-:W-:Y:S02]  /*01e0*/  DSETP.NEU.AND P1, PT, R8.reuse, RZ, PT ;  /* 0x000000ff0800722a */ /* 0x040fe40003f2d000 */
[----:B------:R-:W-:-:S06]  /*01f0*/  DSETP.NEU.AND P0, PT, R8, 1, PT ;  /* 0x3ff000000800742a */ /* 0x000fcc0003f0d000 */
[----:B------:R-:W-:Y:S02]  /*0200*/  LOP3.LUT R10, R11, 0x7ff00000, RZ, 0xc0, !PT ;  /* 0x7ff000000b0a7812 */ /* 0x000fe400078ec0ff */
[----:B------:R-:W-:Y:S02]  /*0210*/  FSEL R11, R16, RZ, P1 ;  /* 0x000000ff100b7208 */ /* 0x000fe40000800000 */
[----:B------:R-:W-:Y:S02]  /*0220*/  ISETP.NE.AND P2, PT, R10, 0x7ff00000, PT ;  /* 0x7ff000000a00780c */ /* 0x000fe40003f45270 */
[----:B------:R-:W-:Y:S01]  /*0230*/  FSEL R10, R12, RZ, P1 ;  /* 0x000000ff0c0a7208 */ /* 0x000fe20000800000 */
[----:B--2---:R-:W-:Y:S08]  /*0240*/  F2F.F64.F32 R6, R13 ;  /* 0x0000000d00067310 */ /* 0x004ff00000201800 */
[----:B---3--:R-:W0:Y:S02]  /*0250*/  F2F.F64.F32 R14, R14 ;  /* 0x0000000e000e7310 */ /* 0x008e240000201800 */
[----:B0-----:R-:W-:-:S08]  /*0260*/  DADD R6, R6, -R14 ;  /* 0x0000000006067229 */ /* 0x001fd0000000080e */
[----:B------:R-:W-:-:S10]  /*0270*/  DADD R28, -RZ, |R6| ;  /* 0x00000000ff1c7229 */ /* 0x000fd40000000506 */
[----:B------:R-:W-:Y:S01]  /*0280*/  IMAD.MOV.U32 R12, RZ, RZ, R28 ;  /* 0x000000ffff0c7224 */ /* 0x000fe200078e001c */
[----:B------:R-:W-:Y:S06]  /*0290*/  @P2 BRA `(.L_x_116) ;  /* 0x0000000000182947 */ /* 0x000fec0003800000 */
[----:B------:R-:W-:-:S14]  /*02a0*/  DSETP.NAN.AND P1, PT, R8, R8, PT ;  /* 0x000000080800722a */ /* 0x000fdc0003f28000 */
[----:B------:R-:W-:Y:S01]  /*02b0*/  @P1 DADD R10, R8, 2 ;  /* 0x40000000080a1429 */ /* 0x000fe20000000000 */
[----:B------:R-:W-:Y:S10]  /*02c0*/  @P1 BRA `(.L_x_116) ;  /* 0x00000000000c1947 */ /* 0x000ff40003800000 */
[----:B------:R-:W-:-:S14]  /*02d0*/  DSETP.NEU.AND P1, PT, |R8|, +INF , PT ;  /* 0x7ff000000800742a */ /* 0x000fdc0003f2d200 */
[----:B------:R-:W-:Y:S01]  /*02e0*/  @!P1 MOV R10, 0x0 ;  /* 0x00000000000a9802 */ /* 0x000fe20000000f00 */
[----:B------:R-:W-:-:S07]  /*02f0*/  @!P1 IMAD.MOV.U32 R11, RZ, RZ, 0x7ff00000 ;  /* 0x7ff00000ff0b9424 */ /* 0x000fce00078e00ff */
.L_x_116:
[----:B------:R-:W-:Y:S02]  /*0300*/  FSEL R8, R10, RZ, P0 ;  /* 0x000000ff0a087208 */ /* 0x000fe40000000000 */
[----:B------:R-:W-:Y:S02]  /*0310*/  FSEL R9, R11, 1.875, P0 ;  /* 0x3ff000000b097808 */ /* 0x000fe40000000000 */
[----:B------:R-:W-:-:S07]  /*0320*/  MOV R28, 0x340 ;  /* 0x00000340001c7802 */ /* 0x000fce0000000f00 */
[----:B------:R-:W-:Y:S05]  /*0330*/  CALL.REL.NOINC `($_Z9euclidPowPfS_Pdi$__internal_accurate_pow) ;  /* 0x0000000400d07944 */ /* 0x000fea0003c00000 */
[----:B------:R-:W2:Y:S04]  /*0340*/  LDG.E R14, desc[UR8][R4.64+0x4] ;  /* 0x00000408040e7981 */ /* 0x000ea8000c1e1900 */
[----:B------:R-:W3:Y:S01]  /*0350*/  LDG.E R18, desc[UR8][R2.64+0x4] ;  /* 0x0000040802127981 */ /* 0x000ee2000c1e1900 */
[C---:B------:R-:W-:Y:S02]  /*0360*/  DADD R10, R6.reuse, 2 ;  /* 0x40000000060a7429 */ /* 0x040fe40000000000 */
[C---:B------:R-:W-:Y:S02]  /*0370*/  DSETP.NEU.AND P1, PT, R6.reuse, RZ, PT ;  /* 0x000000ff0600722a */ /* 0x040fe40003f2d000 */
[----:B------:R-:W-:-:S04]  /*0380*/  DSETP.NEU.AND P0, PT, R6, 1, PT ;  /* 0x3ff000000600742a */ /* 0x000fc80003f0d000 */
[----:B------:R-:W-:Y:S02]  /*0390*/  FSEL R12, R12, RZ, P1 ;  /* 0x000000ff0c0c7208 */ /* 0x000fe40000800000 */
[----:B------:R-:W-:-:S04]  /*03a0*/  LOP3.LUT R13, R11, 0x7ff00000, RZ, 0xc0, !PT ;  /* 0x7ff000000b0d7812 */ /* 0x000fc800078ec0ff */
[----:B------:R-:W-:Y:S02]  /*03b0*/  ISETP.NE.AND P2, PT, R13, 0x7ff00000, PT ;  /* 0x7ff000000d00780c */ /* 0x000fe40003f45270 */
[----:B------:R-:W-:Y:S01]  /*03c0*/  FSEL R13, R16, RZ, P1 ;  /* 0x000000ff100d7208 */ /* 0x000fe20000800000 */
[----:B--2---:R-:W-:Y:S08]  /*03d0*/  F2F.F64.F32 R14, R14 ;  /* 0x0000000e000e7310 */ /* 0x004ff00000201800 */
[----:B---3--:R-:W0:Y:S02]  /*03e0*/  F2F.F64.F32 R18, R18 ;  /* 0x0000001200127310 */ /* 0x008e240000201800 */
[----:B0-----:R-:W-:-:S08]  /*03f0*/  DADD R10, R14, -R18 ;  /* 0x000000000e0a7229 */ /* 0x001fd00000000812 */
[----:B------:R-:W-:Y:S01]  /*0400*/  DADD R28, -RZ, |R10| ;  /* 0x00000000ff1c7229 */ /* 0x000fe2000000050a */
[----:B------:R-:W-:Y:S10]  /*0410*/  @P2 BRA `(.L_x_117) ;  /* 0x0000000000182947 */ /* 0x000ff40003800000 */
[----:B------:R-:W-:-:S14]  /*0420*/  DSETP.NAN.AND P1, PT, R6, R6, PT ;  /* 0x000000060600722a */ /* 0x000fdc0003f28000 */
[----:B------:R-:W-:Y:S01]  /*0430*/  @P1 DADD R12, R6, 2 ;  /* 0x40000000060c1429 */ /* 0x000fe20000000000 */
[----:B------:R-:W-:Y:S10]  /*0440*/  @P1 BRA `(.L_x_117) ;  /* 0x00000000000c1947 */ /* 0x000ff40003800000 */
[----:B------:R-:W-:-:S14]  /*0450*/  DSETP.NEU.AND P1, PT, |R6|, +INF , PT ;  /* 0x7ff000000600742a */ /* 0x000fdc0003f2d200 */
[----:B------:R-:W-:Y:S02]  /*0460*/  @!P1 IMAD.MOV.U32 R12, RZ, RZ, 0x0 ;  /* 0x00000000ff0c9424 */ /* 0x000fe400078e00ff */
[----:B------:R-:W-:-:S07]  /*0470*/  @!P1 IMAD.MOV.U32 R13, RZ, RZ, 0x7ff00000 ;  /* 0x7ff00000ff0d9424 */ /* 0x000fce00078e00ff */
.L_x_117:
[----:B------:R-:W-:Y:S01]  /*0480*/  FSEL R6, R12, RZ, P0 ;  /* 0x000000ff0c067208 */ /* 0x000fe20000000000 */
[----:B------:R-:W-:Y:S01]  /*0490*/  IMAD.MOV.U32 R12, RZ, RZ, R28 ;  /* 0x000000ffff0c7224 */ /* 0x000fe200078e001c */
[----:B------:R-:W-:Y:S02]  /*04a0*/  FSEL R7, R13, 1.875, P0 ;  /* 0x3ff000000d077808 */ /* 0x000fe40000000000 */
[----:B------:R-:W-:-:S04]  /*04b0*/  MOV R28, 0x4e0 ;  /* 0x000004e0001c7802 */ /* 0x000fc80000000f00 */
[----:B------:R-:W-:-:S11]  /*04c0*/  DADD R8, R8, R6 ;  /* 0x0000000008087229 */ /* 0x000fd60000000006 */
[----:B------:R-:W-:Y:S05]  /*04d0*/  CALL.REL.NOINC `($_Z9euclidPowPfS_Pdi$__internal_accurate_pow) ;  /* 0x0000000400687944 */ /* 0x000fea0003c00000 */
        /* <DEDUP_REMOVED lines=14> */
.L_x_118:
[----:B------:R-:W-:Y:S01]  /*05c0*/  FSEL R10, R12, RZ, P0 ;  /* 0x000000ff0c0a7208 */ /* 0x000fe20000000000 */
[----:B------:R-:W-:Y:S01]  /*05d0*/  IMAD.MOV.U32 R12, RZ, RZ, 0x0 ;  /* 0x00000000ff0c7424 */ /* 0x000fe200078e00ff */
[----:B------:R-:W-:Y:S01]  /*05e0*/  FSEL R11, R13, 1.875, P0 ;  /* 0x3ff000000d0b7808 */ /* 0x000fe20000000000 */
[----:B------:R-:W-:-:S05]  /*05f0*/  IMAD.MOV.U32 R13, RZ, RZ, 0x3fd80000 ;  /* 0x3fd80000ff0d7424 */ /* 0x000fca00078e00ff */
[----:B------:R-:W-:-:S06]  /*0600*/  DADD R10, R8, R10 ;  /* 0x00000000080a7229 */ /* 0x000fcc000000000a */
        /* <DEDUP_REMOVED lines=14> */
[----:B------:R-:W-:-:S07]  /*06f0*/  MOV R6, 0x710 ;  /* 0x0000071000067802 */ /* 0x000fce0000000f00 */
[----:B------:R-:W-:Y:S05]  /*0700*/  CALL.REL.NOINC `($__internal_4_$__cuda_sm20_dsqrt_rn_f64_mediumpath_v1) ;  /* 0x00000000003c7944 */ /* 0x000fea0003c00000 */
[----:B------:R-:W-:Y:S02]  /*0710*/  IMAD.MOV.U32 R6, RZ, RZ, R8 ;  /* 0x000000ffff067224 */ /* 0x000fe400078e0008 */
[----:B------:R-:W-:-:S07]  /*0720*/  IMAD.MOV.U32 R7, RZ, RZ, R9 ;  /* 0x000000ffff077224 */ /* 0x000fce00078e0009 */
.L_x_119:
[----:B------:R-:W-:Y:S01]  /*0730*/  MOV R8, UR10 ;  /* 0x0000000a00087c02 */ /* 0x000fe20008000f00 */
[----:B------:R-:W-:Y:S01]  /*0740*/  IMAD.U32 R9, RZ, RZ, UR11 ;  /* 0x0000000bff097e24 */ /* 0x000fe2000f8e00ff */
[----:B------:R-:W-:Y:S01]  /*0750*/  UIADD3 UR10, UP0, UPT, UR10, 0x8, URZ ;  /* 0x000000080a0a7890 */ /* 0x000fe2000ff1e0ff */
[----:B------:R-:W-:Y:S01]  /*0760*/  VIADD R0, R0, 0x1 ;  /* 0x0000000100007836 */ /* 0x000fe20000000000 */
[----:B------:R-:W-:Y:S02]  /*0770*/  IADD3 R2, P1, PT, R2, 0xc, RZ ;  /* 0x0000000c02027810 */ /* 0x000fe40007f3e0ff */
[----:B------:R0:W-:Y:S01]  /*0780*/  STG.E.64 desc[UR8][R8.64], R6 ;  /* 0x0000000608007986 */ /* 0x0001e2000c101b08 */
[----:B------:R-:W-:Y:S01]  /*0790*/  IADD3 R4, P2, PT, R4, 0xc, RZ ;  /* 0x0000000c04047810 */ /* 0x000fe20007f5e0ff */
[----:B------:R-:W-:Y:S01]  /*07a0*/  UIADD3.X UR11, UPT, UPT, URZ, UR11, URZ, UP0, !UPT ;  /* 0x0000000bff0b7290 */ /* 0x000fe200087fe4ff */
[----:B------:R-:W-:Y:S01]  /*07b0*/  ISETP.NE.AND P0, PT, R0, RZ, PT ;  /* 0x000000ff0000720c */ /* 0x000fe20003f05270 */
[----:B------:R-:W-:-:S02]  /*07c0*/  IMAD.X R3, RZ, RZ, R3, P1 ;  /* 0x000000ffff037224 */ /* 0x000fc400008e0603 */
[----:B------:R-:W-:-:S10]  /*07d0*/  IMAD.X R5, RZ, RZ, R5, P2 ;  /* 0x000000ffff057224 */ /* 0x000fd400010e0605 */
[----:B0-----:R-:W-:Y:S05]  /*07e0*/  @P0 BRA `(.L_x_120) ;  /* 0xfffffff800440947 */ /* 0x001fea000383ffff */
[----:B------:R-:W-:Y:S05]  /*07f0*/  EXIT ;  /* 0x000000000000794d */ /* 0x000fea0003800000 */
        .weak           $__internal_4_$__cuda_sm20_dsqrt_rn_f64_mediumpath_v1
        .type           $__internal_4_$__cuda_sm20_dsqrt_rn_f64_mediumpath_v1,@function
        .size           $__internal_4_$__cuda_sm20_dsqrt_rn_f64_mediumpath_v1,($_Z9euclidPowPfS_Pdi$__internal_accurate_pow - $__internal_4_$__cuda_sm20_dsqrt_rn_f64_mediumpath_v1)
$__internal_4_$__cuda_sm20_dsqrt_rn_f64_mediumpath_v1:
[----:B------:R-:W-:Y:S01]  /*0800*/  ISETP.GE.U32.AND P0, PT, R8, -0x3400000, PT ;  /* 0xfcc000000800780c */ /* 0x000fe20003f06070 */
[----:B------:R-:W-:Y:S01]  /*0810*/  IMAD.MOV.U32 R12, RZ, RZ, R14 ;  /* 0x000000ffff0c7224 */ /* 0x000fe200078e000e */
[----:B------:R-:W-:Y:S01]  /*0820*/  MOV R9, R19 ;  /* 0x0000001300097202 */ /* 0x000fe20000000f00 */
[----:B------:R-:W-:-:S10]  /*0830*/  IMAD.MOV.U32 R8, RZ, RZ, R18 ;  /* 0x000000ffff087224 */ /* 0x000fd400078e0012 */
        /* <DEDUP_REMOVED lines=9> */
.L_x_121:
        /* <DEDUP_REMOVED lines=9> */
[----:B------:R-:W-:Y:S02]  /*0960*/  IMAD.MOV.U32 R14, RZ, RZ, 0x0 ;  /* 0x00000000ff0e7424 */ /* 0x000fe400078e00ff */
[----:B------:R-:W-:Y:S02]  /*0970*/  IMAD.MOV.U32 R10, RZ, RZ, RZ ;  /* 0x000000ffff0a7224 */ /* 0x000fe400078e00ff */
[----:B------:R-:W-:Y:S01]  /*0980*/  IMAD.MOV.U32 R15, RZ, RZ, 0x3fd80000 ;  /* 0x3fd80000ff0f7424 */ /* 0x000fe200078e00ff */
[----:B------:R-:W0:Y:S03]  /*0990*/  MUFU.RSQ64H R11, R9 ;  /* 0x00000009000b7308 */ /* 0x000e260000001c00 */
[----:B0-----:R-:W-:-:S08]  /*09a0*/  DMUL R12, R10, R10 ;  /* 0x0000000a0a0c7228 */ /* 0x001fd00000000000 */
[----:B------:R-:W-:-:S08]  /*09b0*/  DFMA R12, R8, -R12, 1 ;  /* 0x3ff00000080c742b */ /* 0x000fd0000000080c */
[----:B------:R-:W-:Y:S02]  /*09c0*/  DFMA R14, R12, R14, 0.5 ;  /* 0x3fe000000c0e742b */ /* 0x000fe4000000000e */
[----:B------:R-:W-:-:S08]  /*09d0*/  DMUL R12, R10, R12 ;  /* 0x0000000c0a0c7228 */ /* 0x000fd00000000000 */
[----:B------:R-:W-:-:S08]  /*09e0*/  DFMA R12, R14, R12, R10 ;  /* 0x0000000c0e0c722b */ /* 0x000fd0000000000a */
[----:B------:R-:W-:Y:S02]  /*09f0*/  DMUL R10, R8, R12 ;  /* 0x0000000c080a7228 */ /* 0x000fe40000000000 */
[----:B------:R-:W-:-:S06]  /*0a00*/  IADD3 R13, PT, PT, R13, -0x100000, RZ ;  /* 0xfff000000d0d7810 */ /* 0x000fcc0007ffe0ff */
[----:B------:R-:W-:-:S08]  /*0a10*/  DFMA R14, R10, -R10, R8 ;  /* 0x8000000a0a0e722b */ /* 0x000fd00000000008 */
[----:B------:R-:W-:-:S10]  /*0a20*/  DFMA R8, R12, R14, R10 ;  /* 0x0000000e0c08722b */ /* 0x000fd4000000000a */
[----:B------:R-:W-:Y:S01]  /*0a30*/  VIADD R9, R9, 0xfcb00000 ;  /* 0xfcb0000009097836 */ /* 0x000fe20000000000 */
[----:B------:R-:W-:Y:S06]  /*0a40*/  BRA `(.L_x_122) ;  /* 0x0000000000047947 */ /* 0x000fec0003800000 */
.L_x_123:
[----:B------:R-:W-:-:S11]  /*0a50*/  DADD R8, R10, R10 ;  /* 0x000000000a087229 */ /* 0x000fd6000000000a */
.L_x_122:
[----:B------:R-:W-:-:S04]  /*0a60*/  IMAD.MOV.U32 R7, RZ, RZ, 0x0 ;  /* 0x00000000ff077424 */ /* 0x000fc800078e00ff */
[----:B------:R-:W-:Y:S05]  /*0a70*/  RET.REL.NODEC R6 `(_Z9euclidPowPfS_Pdi) ;  /* 0xfffffff406607950 */ /* 0x000fea0003c3ffff */
        .type           $_Z9euclidPowPfS_Pdi$__internal_accurate_pow,@function
        .size           $_Z9euclidPowPfS_Pdi$__internal_accurate_pow,(.L_x_148 - $_Z9euclidPowPfS_Pdi$__internal_accurate_pow)
$_Z9euclidPowPfS_Pdi$__internal_accurate_pow:
[----:B------:R-:W-:Y:S01]  /*0a80*/  ISETP.GT.U32.AND P0, PT, R29, 0xfffff, PT ;  /* 0x000fffff1d00780c */ /* 0x000fe20003f04070 */
[--C-:B------:R-:W-:Y:S01]  /*0a90*/  IMAD.MOV.U32 R13, RZ, RZ, R29.reuse ;  /* 0x000000ffff0d7224 */ /* 0x100fe200078e001d */
[----:B------:R-:W-:Y:S01]  /*0aa0*/  UMOV UR6, 0x7d2cafe2 ;  /* 0x7d2cafe200067882 */ /* 0x000fe20000000000 */
[----:B------:R-:W-:Y:S01]  /*0ab0*/  IMAD.MOV.U32 R18, RZ, RZ, RZ ;  /* 0x000000ffff127224 */ /* 0x000fe200078e00ff */
[----:B------:R-:W-:Y:S01]  /*0ac0*/  UMOV UR7, 0x3eb0f5ff ;  /* 0x3eb0f5ff00077882 */ /* 0x000fe20000000000 */
[----:B------:R-:W-:Y:S01]  /*0ad0*/  IMAD.MOV.U32 R16, RZ, RZ, 0x41ad3b5a ;  /* 0x41ad3b5aff107424 */ /* 0x000fe200078e00ff */
[----:B------:R-:W-:Y:S01]  /*0ae0*/  SHF.R.U32.HI R29, RZ, 0x14, R29 ;  /* 0x00000014ff1d7819 */ /* 0x000fe2000001161d */
[----:B------:R-:W-:Y:S01]  /*0af0*/  IMAD.MOV.U32 R17, RZ, RZ, 0x3ed0f5d2 ;  /* 0x3ed0f5d2ff117424 */ /* 0x000fe200078e00ff */
[----:B------:R-:W-:Y:S01]  /*0b00*/  UMOV UR12, 0xfefa39ef ;  /* 0xfefa39ef000c7882 */ /* 0x000fe20000000000 */
[----:B------:R-:W-:-:S04]  /*0b10*/  UMOV UR13, 0x3fe62e42 ;  /* 0x3fe62e42000d7882 */ /* 0x000fc80000000000 */
[----:B------:R-:W-:-:S10]  /*0b20*/  @!P0 DMUL R24, R12, 1.80143985094819840000e+16 ;  /* 0x435000000c188828 */ /* 0x000fd40000000000 */
[----:B------:R-:W-:Y:S01]  /*0b30*/  @!P0 IMAD.MOV.U32 R13, RZ, RZ, R25 ;  /* 0x000000ffff0d8224 */ /* 0x000fe200078e0019 */
[----:B------:R-:W-:Y:S01]  /*0b40*/  @!P0 LEA.HI R29, R25, 0xffffffca, RZ, 0xc ;  /* 0xffffffca191d8811 */ /* 0x000fe200078f60ff */
[----:B------:R-:W-:-:S03]  /*0b50*/  @!P0 IMAD.MOV.U32 R12, RZ, RZ, R24 ;  /* 0x000000ffff0c8224 */ /* 0x000fc600078e0018 */
[----:B------:R-:W-:Y:S01]  /*0b60*/  LOP3.LUT R13, R13, 0x800fffff, RZ, 0xc0, !PT ;  /* 0x800fffff0d0d7812 */ /* 0x000fe200078ec0ff */
[----:B------:R-:W-:-:S03]  /*0b70*/  IMAD.MOV.U32 R14, RZ, RZ, R12 ;  /* 0x000000ffff0e7224 */ /* 0x000fc600078e000c */
[----:B------:R-:W-:-:S04]  /*0b80*/  LOP3.LUT R15, R13, 0x3ff00000, RZ, 0xfc, !PT ;  /* 0x3ff000000d0f7812 */ /* 0x000fc800078efcff */
[----:B------:R-:W-:-:S13]  /*0b90*/  ISETP.GE.U32.AND P1, PT, R15, 0x3ff6a09f, PT ;  /* 0x3ff6a09f0f00780c */ /* 0x000fda0003f26070 */
[----:B------:R-:W-:-:S05]  /*0ba0*/  @P1 IADD3 R13, PT, PT, R15, -0x100000, RZ ;  /* 0xfff000000f0d1810 */ /* 0x000fca0007ffe0ff */
[----:B------:R-:W-:-:S06]  /*0bb0*/  @P1 IMAD.MOV.U32 R15, RZ, RZ, R13 ;  /* 0x000000ffff0f1224 */ /* 0x000fcc00078e000d */
[C---:B------:R-:W-:Y:S02]  /*0bc0*/  DADD R20, R14.reuse, 1 ;  /* 0x3ff000000e147429 */ /* 0x040fe40000000000 */
[----:B------:R-:W-:-:S04]  /*0bd0*/  DADD R14, R14, -1 ;  /* 0xbff000000e0e7429 */ /* 0x000fc80000000000 */
[----:B------:R-:W0:Y:S02]  /*0be0*/  MUFU.RCP64H R19, R21 ;  /* 0x0000001500137308 */ /* 0x000e240000001800 */
[----:B0-----:R-:W-:-:S08]  /*0bf0*/  DFMA R12, -R20, R18, 1 ;  /* 0x3ff00000140c742b */ /* 0x001fd00000000112 */
[----:B------:R-:W-:-:S08]  /*0c00*/  DFMA R12, R12, R12, R12 ;  /* 0x0000000c0c0c722b */ /* 0x000fd0000000000c */
[----:B------:R-:W-:-:S08]  /*0c10*/  DFMA R18, R18, R12, R18 ;  /* 0x0000000c1212722b */ /* 0x000fd00000000012 */
[----:B------:R-:W-:-:S08]  /*0c20*/  DMUL R12, R14, R18 ;  /* 0x000000120e0c7228 */ /* 0x000fd00000000000 */
[----:B------:R-:W-:-:S08]  /*0c30*/  DFMA R12, R14, R18, R12 ;  /* 0x000000120e0c722b */ /* 0x000fd0000000000c */
[----:B------:R-:W-:-:S08]  /*0c40*/  DMUL R26, R12, R12 ;  /* 0x0000000c0c1a7228 */ /* 0x000fd00000000000 */
[----:B------:R-:W-:Y:S01]  /*0c50*/  DFMA R16, R26, UR6, R16 ;  /* 0x000000061a107c2b */ /* 0x000fe20008000010 */
[----:B------:R-:W-:Y:S01]  /*0c60*/  UMOV UR6, 0x75488a3f ;  /* 0x75488a3f00067882 */ /* 0x000fe20000000000 */
[----:B------:R-:W-:-:S06]  /*0c70*/  UMOV UR7, 0x3ef3b20a ;  /* 0x3ef3b20a00077882 */ /* 0x000fcc0000000000 */
[----:B------:R-:W-:Y:S01]  /*0c80*/  DFMA R22, R26, R16, UR6 ;  /* 0x000000061a167e2b */ /* 0x000fe20008000010 */
[----:B------:R-:W-:Y:S01]  /*0c90*/  UMOV UR6, 0xe4faecd5 ;  /* 0xe4faecd500067882 */ /* 0x000fe20000000000 */
[----:B------:R-:W-:Y:S01]  /*0ca0*/  UMOV UR7, 0x3f1745cd ;  /* 0x3f1745cd00077882 */ /* 0x000fe20000000000 */
[----:B------:R-:W-:-:S05]  /*0cb0*/  DADD R16, R14, -R12 ;  /* 0x000000000e107229 */ /* 0x000fca000000080c */
[----:B------:R-:W-:Y:S01]  /*0cc0*/  DFMA R22, R26, R22, UR6 ;  /* 0x000000061a167e2b */ /* 0x000fe20008000016 */
[----:B------:R-:W-:Y:S01]  /*0cd0*/  UMOV UR6, 0x258a578b ;  /* 0x258a578b00067882 */ /* 0x000fe20000000000 */
[----:B------:R-:W-:Y:S01]  /*0ce0*/  UMOV UR7, 0x3f3c71c7 ;  /* 0x3f3c71c700077882 */ /* 0x000fe20000000000 */
[----:B------:R-:W-:-:S05]  /*0cf0*/  DADD R16, R16, R16 ;  /* 0x0000000010107229 */ /* 0x000fca0000000010 */
[----:B------:R-:W-:Y:S01]  /*0d00*/  DFMA R22, R26, R22, UR6 ;  /* 0x000000061a167e2b */ /* 0x000fe20008000016 */
[----:B------:R-:W-:Y:S01]  /*0d10*/  UMOV UR6, 0x9242b910 ;  /* 0x9242b91000067882 */ /* 0x000fe20000000000 */
[----:B------:R-:W-:Y:S01]  /*0d20*/  UMOV UR7, 0x3f624924 ;  /* 0x3f62492400077882 */ /* 0x000fe20000000000 */
[----:B------:R-:W-:-:S05]  /*0d30*/  DFMA R16, R14, -R12, R16 ;  /* 0x8000000c0e10722b */ /* 0x000fca0000000010 */
[----:B------:R-:W-:Y:S01]  /*0d40*/  DFMA R22, R26, R22, UR6 ;  /* 0x000000061a167e2b */ /* 0x000fe20008000016 */
[----:B------:R-:W-:Y:S01]  /*0d50*/  UMOV UR6, 0x99999dfb ;  /* 0x99999dfb00067882 */ /* 0x000fe20000000000 */
[----:B------:R-:W-:Y:S01]  /*0d60*/  UMOV UR7, 0x3f899999 ;  /* 0x3f89999900077882 */ /* 0x000fe20000000000 */
[----:B------:R-:W-:Y:S02]  /*0d70*/  DMUL R16, R18, R16 ;  /* 0x0000001012107228 */ /* 0x000fe40000000000 */
[----:B------:R-:W-:-:S03]  /*0d80*/  DMUL R18, R12, R12 ;  /* 0x0000000c0c127228 */ /* 0x000fc60000000000 */
[----:B------:R-:W-:Y:S01]  /*0d90*/  DFMA R22, R26, R22, UR6 ;  /* 0x000000061a167e2b */ /* 0x000fe20008000016 */
[----:B------:R-:W-:Y:S01]  /*0da0*/  UMOV UR6, 0x55555555 ;  /* 0x5555555500067882 */ /* 0x000fe20000000000 */
[----:B------:R-:W-:-:S03]  /*0db0*/  UMOV UR7, 0x3fb55555 ;  /* 0x3fb5555500077882 */ /* 0x000fc60000000000 */
[----:B------:R-:W-:Y:S02]  /*0dc0*/  VIADD R25, R17, 0x100000 ;  /* 0x0010000011197836 */ /* 0x000fe40000000000 */
[----:B------:R-:W-:Y:S01]  /*0dd0*/  IMAD.MOV.U32 R24, RZ, RZ, R16 ;  /* 0x000000ffff187224 */ /* 0x000fe200078e0010 */
[----:B------:R-:W-:-:S08]  /*0de0*/  DFMA R14, R26, R22, UR6 ;  /* 0x000000061a0e7e2b */ /* 0x000fd00008000016 */
[----:B------:R-:W-:Y:S01]  /*0df0*/  DADD R20, -R14, UR6 ;  /* 0x000000060e147e29 */ /* 0x000fe20008000100 */
[----:B------:R-:W-:Y:S01]  /*0e00*/  UMOV UR6, 0xb9e7b0 ;  /* 0x00b9e7b000067882 */ /* 0x000fe20000000000 */
[----:B------:R-:W-:-:S06]  /*0e10*/  UMOV UR7, 0x3c46a4cb ;  /* 0x3c46a4cb00077882 */ /* 0x000fcc0000000000 */
[----:B------:R-:W-:Y:S02]  /*0e20*/  DFMA R20, R26, R22, R20 ;  /* 0x000000161a14722b */ /* 0x000fe40000000014 */
[C---:B------:R-:W-:Y:S02]  /*0e30*/  DFMA R22, R12.reuse, R12, -R18 ;  /* 0x0000000c0c16722b */ /* 0x040fe40000000812 */
[----:B------:R-:W-:-:S06]  /*0e40*/  DMUL R26, R12, R18 ;  /* 0x000000120c1a7228 */ /* 0x000fcc0000000000 */
[----:B------:R-:W-:Y:S02]  /*0e50*/  DFMA R22, R12, R24, R22 ;  /* 0x000000180c16722b */ /* 0x000fe40000000016 */
[----:B------:R-:W-:Y:S01]  /*0e60*/  DADD R24, R20, -UR6 ;  /* 0x8000000614187e29 */ /* 0x000fe20008000000 */
[----:B------:R-:W-:Y:S01]  /*0e70*/  UMOV UR6, 0x80000000 ;  /* 0x8000000000067882 */ /* 0x000fe20000000000 */
[----:B------:R-:W-:Y:S01]  /*0e80*/  DFMA R20, R12, R18, -R26 ;  /* 0x000000120c14722b */ /* 0x000fe2000000081a */
[----:B------:R-:W-:-:S07]  /*0e90*/  UMOV UR7, 0x43300000 ;  /* 0x4330000000077882 */ /* 0x000fce0000000000 */
        /* <DEDUP_REMOVED lines=14> */
[----:B------:R-:W-:-:S08]  /*0f80*/  DADD R12, R20, R12 ;  /* 0x00000000140c7229 */ /* 0x000fd0000000000c */
[----:B------:R-:W-:Y:S01]  /*0f90*/  DADD R12, R14, R12 ;  /* 0x000000000e0c7229 */ /* 0x000fe2000000000c */
[C---:B------:R-:W-:Y:S01]  /*0fa0*/  IADD3 R14, PT, PT, R29.reuse, -0x3ff, RZ ;  /* 0xfffffc011d0e7810 */ /* 0x040fe20007ffe0ff */
[----:B------:R-:W-:Y:S02]  /*0fb0*/  @P1 VIADD R14, R29, 0xfffffc02 ;  /* 0xfffffc021d0e1836 */ /* 0x000fe40000000000 */
[----:B------:R-:W-:-:S04]  /*0fc0*/  IMAD.MOV.U32 R15, RZ, RZ, 0x43300000 ;  /* 0x43300000ff0f7424 */ /* 0x000fc800078e00ff */
[----:B------:R-:W-:Y:S01]  /*0fd0*/  DADD R20, R16, R12 ;  /* 0x0000000010147229 */ /* 0x000fe2000000000c */
[----:B------:R-:W-:-:S06]  /*0fe0*/  LOP3.LUT R14, R14, 0x80000000, RZ, 0x3c, !PT ;  /* 0x800000000e0e7812 */ /* 0x000fcc00078e3cff */
[----:B------:R-:W-:Y:S01]  /*0ff0*/  DADD R14, R14, -UR6 ;  /* 0x800000060e0e7e29 */ /* 0x000fe20008000000 */
[----:B------:R-:W-:Y:S01]  /*1000*/  UMOV UR6, 0xfefa39ef ;  /* 0xfefa39ef00067882 */ /* 0x000fe20000000000 */
[----:B------:R-:W-:Y:S01]  /*1010*/  DADD R16, R18, R20 ;  /* 0x0000000012107229 */ /* 0x000fe20000000014 */
[----:B------:R-:W-:-:S07]  /*1020*/  UMOV UR7, 0x3fe62e42 ;  /* 0x3fe62e4200077882 */ /* 0x000fce0000000000 */
        /* <DEDUP_REMOVED lines=18> */
[----:B------:R-:W-:-:S08]  /*1150*/  DFMA R16, R14, UR6, -R22 ;  /* 0x000000060e107c2b */ /* 0x000fd00008000816 */
[----:B------:R-:W-:Y:S01]  /*1160*/  DFMA R16, R12, UR6, R16 ;  /* 0x000000060c107c2b */ /* 0x000fe20008000010 */
[----:B------:R-:W-:Y:S01]  /*1170*/  UMOV UR6, 0x3b39803f ;  /* 0x3b39803f00067882 */ /* 0x000fe20000000000 */
[----:B------:R-:W-:Y:S01]  /*1180*/  IMAD.MOV.U32 R12, RZ, RZ, 0x652b82fe ;  /* 0x652b82feff0c7424 */ /* 0x000fe200078e00ff */
[----:B------:R-:W-:Y:S01]  /*1190*/  UMOV UR7, 0x3c7abc9e ;  /* 0x3c7abc9e00077882 */ /* 0x000fe20000000000 */
[----:B------:R-:W-:-:S04]  /*11a0*/  IMAD.MOV.U32 R13, RZ, RZ, 0x3ff71547 ;  /* 0x3ff71547ff0d7424 */ /* 0x000fc800078e00ff */
[----:B------:R-:W-:-:S08]  /*11b0*/  DADD R14, R22, R16 ;  /* 0x00000000160e7229 */ /* 0x000fd00000000010 */
[----:B------:R-:W-:Y:S02]  /*11c0*/  DFMA R12, R14, R12, 6.75539944105574400000e+15 ;  /* 0x433800000e0c742b */ /* 0x000fe4000000000c */
[----:B------:R-:W-:-:S06]  /*11d0*/  FSETP.GEU.AND P0, PT, |R15|, 4.1917929649353027344, PT ;  /* 0x4086232b0f00780b */ /* 0x000fcc0003f0e200 */
[----:B------:R-:W-:-:S08]  /*11e0*/  DADD R20, R12, -6.75539944105574400000e+15 ;  /* 0xc33800000c147429 */ /* 0x000fd00000000000 */
        /* <DEDUP_REMOVED lines=33> */
[----:B------:R-:W-:-:S08]  /*1400*/  DADD R18, R22, -R14 ;  /* 0x0000000016127229 */ /* 0x000fd0000000080e */
[----:B------:R-:W-:Y:S01]  /*1410*/  DADD R18, R16, R18 ;  /* 0x0000000010127229 */ /* 0x000fe20000000012 */
[----:B------:R-:W-:Y:S01]  /*1420*/  LEA R17, R12, R21, 0x14 ;  /* 0x000000150c117211 */ /* 0x000fe200078ea0ff */
        /* <DEDUP_REMOVED lines=15> */
.L_x_124:
[----:B------:R-:W-:Y:S01]  /*1520*/  DFMA R18, R18, R16, R16 ;  /* 0x000000101212722b */ /* 0x000fe20000000010 */
[----:B------:R-:W-:Y:S01]  /*1530*/  IMAD.MOV.U32 R29, RZ, RZ, 0x0 ;  /* 0x00000000ff1d7424 */ /* 0x000fe200078e00ff */
[----:B------:R-:W-:-:S08]  /*1540*/  DSETP.NEU.AND P0, PT, |R16|, +INF , PT ;  /* 0x7ff000001000742a */ /* 0x000fd00003f0d200 */
[----:B------:R-:W-:Y:S02]  /*1550*/  FSEL R12, R16, R18, !P0 ;  /* 0x00000012100c7208 */ /* 0x000fe40004000000 */
[----:B------:R-:W-:Y:S01]  /*1560*/  FSEL R16, R17, R19, !P0 ;  /* 0x0000001311107208 */ /* 0x000fe20004000000 */
[----:B------:R-:W-:Y:S06]  /*1570*/  RET.REL.NODEC R28 `(_Z9euclidPowPfS_Pdi) ;  /* 0xffffffe81ca07950 */ /* 0x000fec0003c3ffff */
.L_x_125:
        /* <DEDUP_REMOVED lines=16> */
.L_x_148:


//--------------------- .text._Z11euclidNoPowPfS_Pdi --------------------------
	.section	.text._Z11euclidNoPowPfS_Pdi,"ax",@progbits
	.align	128
        .global         _Z11euclidNoPowPfS_Pdi
        .type           _Z11euclidNoPowPfS_Pdi,@function
        .size           _Z11euclidNoPowPfS_Pdi,(.L_x_149 - _Z11euclidNoPowPfS_Pdi)
        .other          _Z11euclidNoPowPfS_Pdi,@"STO_CUDA_ENTRY STV_DEFAULT"
_Z11euclidNoPowPfS_Pdi:
.text._Z11euclidNoPowPfS_Pdi:
[----:B------:R-:W-:Y:S08]  /*0000*/  LDC R1, c[0x0][0x37c] ;  /* 0x0000df00ff017b82 */ /* 0x000ff00000000800 */
[----:B------:R-:W0:Y:S02]  /*0010*/  LDC R0, c[0x0][0x398] ;  /* 0x0000e600ff007b82 */ /* 0x000e240000000800 */
[----:B0-----:R-:W-:-:S13]  /*0020*/  ISETP.GE.AND P0, PT, R0, 0x1, PT ;  /* 0x000000010000780c */ /* 0x001fda0003f06270 */
[----:B------:R-:W-:Y:S05]  /*0030*/  @!P0 EXIT ;  /* 0x000000000000894d */ /* 0x000fea0003800000 */
[C---:B------:R-:W-:Y:S01]  /*0040*/  ISETP.GE.U32.AND P0, PT, R0.reuse, 0x4, PT ;  /* 0x000000040000780c */ /* 0x040fe20003f06070 */
[----:B------:R-:W0:Y:S01]  /*0050*/  LDCU.64 UR12, c[0x0][0x358] ;  /* 0x00006b00ff0c77ac */ /* 0x000e220008000a00 */
[----:B------:R-:W-:Y:S01]  /*0060*/  LOP3.LUT R7, R0, 0x3, RZ, 0xc0, !PT ;  /* 0x0000000300077812 */ /* 0x000fe200078ec0ff */
[----:B------:R-:W-:-:S10]  /*0070*/  IMAD.MOV.U32 R6, RZ, RZ, RZ ;  /* 0x000000ffff067224 */ /* 0x000fd400078e00ff */
[----:B------:R-:W-:Y:S05]  /*0080*/  @!P0 BRA `(.L_x_126) ;  /* 0x0000000c002c8947 */ /* 0x000fea0003800000 */
[----:B------:R-:W1:Y:S01]  /*0090*/  LDCU.128 UR4, c[0x0][0x380] ;  /* 0x00007000ff0477ac */ /* 0x000e620008000c00 */
[----:B------:R-:W-:Y:S01]  /*00a0*/  LOP3.LUT R6, R0, 0x7ffffffc, RZ, 0xc0, !PT ;  /* 0x7ffffffc00067812 */ /* 0x000fe200078ec0ff */
[----:B------:R-:W2:Y:S04]  /*00b0*/  LDCU.64 UR10, c[0x0][0x390] ;  /* 0x00007200ff0a77ac */ /* 0x000ea80008000a00 */
[----:B------:R-:W-:Y:S01]  /*00c0*/  IMAD.MOV R5, RZ, RZ, -R6 ;  /* 0x000000ffff057224 */ /* 0x000fe200078e0a06 */
[----:B-1----:R-:W-:Y:S02]  /*00d0*/  UIADD3 UR8, UP0, UPT, UR4, 0x18, URZ ;  /* 0x0000001804087890 */ /* 0x002fe4000ff1e0ff */
[----:B------:R-:W-:Y:S02]  /*00e0*/  UIADD3 UR6, UP1, UPT, UR6, 0x18, URZ ;  /* 0x0000001806067890 */ /* 0x000fe4000ff3e0ff */
[----:B--2---:R-:W-:-:S02]  /*00f0*/  UIADD3 UR4, UP2, UPT, UR10, 0x10, URZ ;  /* 0x000000100a047890 */ /* 0x004fc4000ff5e0ff */
[----:B------:R-:W-:Y:S01]  /*0100*/  UIADD3.X UR9, UPT, UPT, URZ, UR5, URZ, UP0, !UPT ;  /* 0x00000005ff097290 */ /* 0x000fe200087fe4ff */
[----:B------:R-:W-:Y:S01]  /*0110*/  MOV R14, UR8 ;  /* 0x00000008000e7c02 */ /* 0x000fe20008000f00 */
[----:B------:R-:W-:Y:S01]  /*0120*/  UIADD3.X UR7, UPT, UPT, URZ, UR7, URZ, UP1, !UPT ;  /* 0x00000007ff077290 */ /* 0x000fe20008ffe4ff */
[----:B------:R-:W-:Y:S01]  /*0130*/  IMAD.U32 R12, RZ, RZ, UR6 ;  /* 0x00000006ff0c7e24 */ /* 0x000fe2000f8e00ff */
[----:B------:R-:W-:Y:S01]  /*0140*/  UIADD3.X UR5, UPT, UPT, URZ, UR11, URZ, UP2, !UPT ;  /* 0x0000000bff057290 */ /* 0x000fe200097fe4ff */
[----:B------:R-:W-:Y:S01]  /*0150*/  IMAD.U32 R0, RZ, RZ, UR4 ;  /* 0x00000004ff007e24 */ /* 0x000fe2000f8e00ff */
[----:B------:R-:W-:Y:S02]  /*0160*/  MOV R15, UR9 ;  /* 0x00000009000f7c02 */ /* 0x000fe40008000f00 */
[----:B------:R-:W-:Y:S02]  /*0170*/  IMAD.U32 R13, RZ, RZ, UR7 ;  /* 0x00000007ff0d7e24 */ /* 0x000fe4000f8e00ff */
[----:B------:R-:W-:-:S07]  /*0180*/  IMAD.U32 R27, RZ, RZ, UR5 ;  /* 0x00000005ff1b7e24 */ /* 0x000fce000f8e00ff */
.L_x_131:
[----:B0-----:R-:W2:Y:S04]  /*0190*/  LDG.E R22, desc[UR12][R14.64+-0x14] ;  /* 0xffffec0c0e167981 */ /* 0x001ea8000c1e1900 */
[----:B------:R-:W3:Y:S04]  /*01a0*/  LDG.E R23, desc[UR12][R12.64+-0x14] ;  /* 0xffffec0c0c177981 */ /* 0x000ee8000c1e1900 */
[----:B------:R-:W4:Y:S04]  /*01b0*/  LDG.E R4, desc[UR12][R14.64+-0x18] ;  /* 0xffffe80c0e047981 */ /* 0x000f28000c1e1900 */
[----:B------:R-:W5:Y:S04]  /*01c0*/  LDG.E R16, desc[UR12][R12.64+-0x18] ;  /* 0xffffe80c0c107981 */ /* 0x000f68000c1e1900 */
[----:B------:R-:W5:Y:S04]  /*01d0*/  LDG.E R24, desc[UR12][R14.64+-0x10] ;  /* 0xfffff00c0e187981 */ /* 0x000f68000c1e1900 */
[----:B------:R-:W5:Y:S01]  /*01e0*/  LDG.E R25, desc[UR12][R12.64+-0x10] ;  /* 0xfffff00c0c197981 */ /* 0x000f62000c1e1900 */
[----:B--2---:R-:W-:Y:S08]  /*01f0*/  F2F.F64.F32 R10, R22 ;  /* 0x00000016000a7310 */ /* 0x004ff00000201800 */
[----:B---3--:R-:W0:Y:S08]  /*0200*/  F2F.F64.F32 R18, R23 ;  /* 0x0000001700127310 */ /* 0x008e300000201800 */
[----:B----4-:R-:W-:Y:S08]  /*0210*/  F2F.F64.F32 R8, R4 ;  /* 0x0000000400087310 */ /* 0x010ff00000201800 */
[----:B-----5:R-:W1:Y:S01]  /*0220*/  F2F.F64.F32 R16, R16 ;  /* 0x0000001000107310 */ /* 0x020e620000201800 */
[----:B0-----:R-:W-:-:S07]  /*0230*/  DADD R10, R10, -R18 ;  /* 0x000000000a0a7229 */ /* 0x001fce0000000812 */
[----:B------:R-:W-:Y:S01]  /*0240*/  F2F.F64.F32 R2, R24 ;  /* 0x0000001800027310 */ /* 0x000fe20000201800 */
[----:B------:R-:W-:-:S07]  /*0250*/  DMUL R10, R10, R10 ;  /* 0x0000000a0a0a7228 */ /* 0x000fce0000000000 */
[----:B------:R-:W0:Y:S01]  /*0260*/  F2F.F64.F32 R18, R25 ;  /* 0x0000001900127310 */ /* 0x000e220000201800 */
[----:B-1----:R-:W-:-:S08]  /*0270*/  DADD R8, R8, -R16 ;  /* 0x0000000008087229 */ /* 0x002fd00000000810 */
[----:B------:R-:W-:Y:S02]  /*0280*/  DFMA R10, R8, R8, R10 ;  /* 0x00000008080a722b */ /* 0x000fe4000000000a */
[----:B0-----:R-:W-:-:S08]  /*0290*/  DADD R2, R2, -R18 ;  /* 0x0000000002027229 */ /* 0x001fd00000000812 */
[----:B------:R-:W-:-:S06]  /*02a0*/  DFMA R20, R2, R2, R10 ;  /* 0x000000020214722b */ /* 0x000fcc000000000a */
[----:B------:R-:W0:Y:S04]  /*02b0*/  MUFU.RSQ64H R9, R21 ;  /* 0x0000001500097308 */ /* 0x000e280000001c00 */
[----:B------:R-:W-:Y:S01]  /*02c0*/  IADD3 R8, PT, PT, R21, -0x3500000, RZ ;  /* 0xfcb0000015087810 */ /* 0x000fe20007ffe0ff */
[----:B------:R-:W-:Y:S02]  /*02d0*/  IMAD.MOV.U32 R22, RZ, RZ, 0x0 ;  /* 0x00000000ff167424 */ /* 0x000fe400078e00ff */
[----:B------:R-:W-:-:S03]  /*02e0*/  IMAD.MOV.U32 R23, RZ, RZ, 0x3fd80000 ;  /* 0x3fd80000ff177424 */ /* 0x000fc600078e00ff */
[----:B0-----:R-:W-:-:S08]  /*02f0*/  DMUL R2, R8, R8 ;  /* 0x0000000808027228 */ /* 0x001fd00000000000 */
[----:B------:R-:W-:-:S08]  /*0300*/  DFMA R2, R20, -R2, 1 ;  /* 0x3ff000001402742b */ /* 0x000fd00000000802 */
[----:B------:R-:W-:Y:S02]  /*0310*/  DFMA R22, R2, R22, 0.5 ;  /* 0x3fe000000216742b */ /* 0x000fe40000000016 */
[----:B------:R-:W-:-:S08]  /*0320*/  DMUL R2, R8, R2 ;  /* 0x0000000208027228 */ /* 0x000fd00000000000 */
[----:B------:R-:W-:Y:S01]  /*0330*/  DFMA R22, R22, R2, R8 ;  /* 0x000000021616722b */ /* 0x000fe20000000008 */
[----:B------:R-:W-:-:S07]  /*0340*/  ISETP.GE.U32.AND P0, PT, R8, 0x7ca00000, PT ;  /* 0x7ca000000800780c */ /* 0x000fce0003f06070 */
[----:B------:R-:W-:Y:S02]  /*0350*/  DMUL R16, R20, R22 ;  /* 0x0000001614107228 */ /* 0x000fe40000000000 */
[----:B------:R-:W-:Y:S01]  /*0360*/  IADD3 R19, PT, PT, R23, -0x100000, RZ ;  /* 0xfff0000017137810 */ /* 0x000fe20007ffe0ff */
[----:B------:R-:W-:-:S05]  /*0370*/  IMAD.MOV.U32 R18, RZ, RZ, R22 ;  /* 0x000000ffff127224 */ /* 0x000fca00078e0016 */
[----:B------:R-:W-:Y:S01]  /*0380*/  DFMA R2, R16, -R16, R20 ;  /* 0x800000101002722b */ /* 0x000fe20000000014 */
[----:B------:R-:W-:Y:S01]  /*0390*/  IMAD.MOV.U32 R10, RZ, RZ, R0 ;  /* 0x000000ffff0a7224 */ /* 0x000fe200078e0000 */
[----:B------:R-:W-:-:S06]  /*03a0*/  MOV R11, R27 ;  /* 0x0000001b000b7202 */ /* 0x000fcc0000000f00 */
[----:B------:R-:W-:Y:S01]  /*03b0*/  DFMA R24, R2, R18, R16 ;  /* 0x000000120218722b */ /* 0x000fe20000000010 */
[----:B------:R-:W-:Y:S10]  /*03c0*/  @!P0 BRA `(.L_x_127) ;  /* 0x0000000000248947 */ /* 0x000ff40003800000 */
[----:B------:R-:W-:Y:S01]  /*03d0*/  MOV R9, R21 ;  /* 0x0000001500097202 */ /* 0x000fe20000000f00 */
[----:B------:R-:W-:Y:S01]  /*03e0*/  IMAD.MOV.U32 R0, RZ, RZ, R16 ;  /* 0x000000ffff007224 */ /* 0x000fe200078e0010 */
[----:B------:R-:W-:Y:S01]  /*03f0*/  MOV R16, 0x440 ;  /* 0x0000044000107802 */ /* 0x000fe20000000f00 */
[----:B------:R-:W-:Y:S02]  /*0400*/  IMAD.MOV.U32 R4, RZ, RZ, R22 ;  /* 0x000000ffff047224 */ /* 0x000fe400078e0016 */
[----:B------:R-:W-:Y:S02]  /*0410*/  IMAD.MOV.U32 R18, RZ, RZ, R20 ;  /* 0x000000ffff127224 */ /* 0x000fe400078e0014 */
[----:B------:R-:W-:-:S07]  /*0420*/  IMAD.MOV.U32 R21, RZ, RZ, R19 ;  /* 0x000000ffff157224 */ /* 0x000fce00078e0013 */
[----:B------:R-:W-:Y:S05]  /*0430*/  CALL.REL.NOINC `($__internal_5_$__cuda_sm20_dsqrt_rn_f64_mediumpath_v1) ;  /* 0x0000001000a47944 */ /* 0x000fea0003c00000 */
[----:B------:R-:W-:Y:S01]  /*0440*/  MOV R24, R2 ;  /* 0x0000000200187202 */ /* 0x000fe20000000f00 */
[----:B------:R-:W-:-:S07]  /*0450*/  IMAD.MOV.U32 R25, RZ, RZ, R3 ;  /* 0x000000ffff197224 */ /* 0x000fce00078e0003 */
.L_x_127:
[----:B------:R0:W-:Y:S04]  /*0460*/  STG.E.64 desc[UR12][R10.64+-0x10], R24 ;  /* 0xfffff0180a007986 */ /* 0x0001e8000c101b0c */
[----:B------:R-:W2:Y:S04]  /*0470*/  LDG.E R4, desc[UR12][R14.64+-0x8] ;  /* 0xfffff80c0e047981 */ /* 0x000ea8000c1e1900 */
[----:B------:R-:W3:Y:S04]  /*0480*/  LDG.E R22, desc[UR12][R12.64+-0x8] ;  /* 0xfffff80c0c167981 */ /* 0x000ee8000c1e1900 */
[----:B------:R-:W4:Y:S04]  /*0490*/  LDG.E R0, desc[UR12][R14.64+-0xc] ;  /* 0xfffff40c0e007981 */ /* 0x000f28000c1e1900 */
[----:B------:R-:W5:Y:S04]  /*04a0*/  LDG.E R18, desc[UR12][R12.64+-0xc] ;  /* 0xfffff40c0c127981 */ /* 0x000f68000c1e1900 */
[----:B------:R-:W5:Y:S04]  /*04b0*/  LDG.E R23, desc[UR12][R14.64+-0x4] ;  /* 0xfffffc0c0e177981 */ /* 0x000f68000c1e1900 */
[----:B------:R-:W5:Y:S01]  /*04c0*/  LDG.E R26, desc[UR12][R12.64+-0x4] ;  /* 0xfffffc0c0c1a7981 */ /* 0x000f62000c1e1900 */
[----:B--2---:R-:W-:Y:S08]  /*04d0*/  F2F.F64.F32 R16, R4 ;  /* 0x0000000400107310 */ /* 0x004ff00000201800 */
[----:B---3--:R-:W1:Y:S08]  /*04e0*/  F2F.F64.F32 R20, R22 ;  /* 0x0000001600147310 */ /* 0x008e700000201800 */
[----:B----4-:R-:W-:Y:S08]  /*04f0*/  F2F.F64.F32 R8, R0 ;  /* 0x0000000000087310 */ /* 0x010ff00000201800 */
[----:B-----5:R-:W2:Y:S01]  /*0500*/  F2F.F64.F32 R18, R18 ;  /* 0x0000001200127310 */ /* 0x020ea20000201800 */
[----:B-1----:R-:W-:-:S07]  /*0510*/  DADD R16, R16, -R20 ;  /* 0x0000000010107229 */ /* 0x002fce0000000814 */
[----:B------:R-:W-:Y:S01]  /*0520*/  F2F.F64.F32 R2, R23 ;  /* 0x0000001700027310 */ /* 0x000fe20000201800 */
[----:B------:R-:W-:-:S07]  /*0530*/  DMUL R16, R16, R16 ;  /* 0x0000001010107228 */ /* 0x000fce0000000000 */
[----:B------:R-:W1:Y:S01]  /*0540*/  F2F.F64.F32 R20, R26 ;  /* 0x0000001a00147310 */ /* 0x000e620000201800 */
[----:B--2---:R-:W-:-:S08]  /*0550*/  DADD R8, R8, -R18 ;  /* 0x0000000008087229 */ /* 0x004fd00000000812 */
[----:B------:R-:W-:Y:S02]  /*0560*/  DFMA R16, R8, R8, R16 ;  /* 0x000000080810722b */ /* 0x000fe40000000010 */
[----:B-1----:R-:W-:-:S08]  /*0570*/  DADD R20, R2, -R20 ;  /* 0x0000000002147229 */ /* 0x002fd00000000814 */
[----:B------:R-:W-:-:S06]  /*0580*/  DFMA R20, R20, R20, R16 ;  /* 0x000000141414722b */ /* 0x000fcc0000000010 */
[----:B------:R-:W1:Y:S04]  /*0590*/  MUFU.RSQ64H R9, R21 ;  /* 0x0000001500097308 */ /* 0x000e680000001c00 */
[----:B------:R-:W-:Y:S01]  /*05a0*/  VIADD R8, R21, 0xfcb00000 ;  /* 0xfcb0000015087836 */ /* 0x000fe20000000000 */
[----:B------:R-:W-:Y:S01]  /*05b0*/  MOV R16, 0x0 ;  /* 0x0000000000107802 */ /* 0x000fe20000000f00 */
[----:B------:R-:W-:-:S04]  /*05c0*/  IMAD.MOV.U32 R17, RZ, RZ, 0x3fd80000 ;  /* 0x3fd80000ff117424 */ /* 0x000fc800078e00ff */
[----:B-1----:R-:W-:-:S08]  /*05d0*/  DMUL R2, R8, R8 ;  /* 0x0000000808027228 */ /* 0x002fd00000000000 */
[----:B------:R-:W-:-:S08]  /*05e0*/  DFMA R2, R20, -R2, 1 ;  /* 0x3ff000001402742b */ /* 0x000fd00000000802 */
[----:B------:R-:W-:Y:S02]  /*05f0*/  DFMA R16, R2, R16, 0.5 ;  /* 0x3fe000000210742b */ /* 0x000fe40000000010 */
[----:B------:R-:W-:-:S08]  /*0600*/  DMUL R2, R8, R2 ;  /* 0x0000000208027228 */ /* 0x000fd00000000000 */
[----:B0-----:R-:W-:Y:S01]  /*0610*/  DFMA R24, R16, R2, R8 ;  /* 0x000000021018722b */ /* 0x001fe20000000008 */
[----:B------:R-:W-:-:S07]  /*0620*/  ISETP.GE.U32.AND P0, PT, R8, 0x7ca00000, PT ;  /* 0x7ca000000800780c */ /* 0x000fce0003f06070 */
[----:B------:R-:W-:Y:S02]  /*0630*/  DMUL R16, R20, R24 ;  /* 0x0000001814107228 */ /* 0x000fe40000000000 */
[----:B------:R-:W-:Y:S01]  /*0640*/  VIADD R19, R25, 0xfff00000 ;  /* 0xfff0000019137836 */ /* 0x000fe20000000000 */
[----:B------:R-:W-:-:S05]  /*0650*/  MOV R18, R24 ;  /* 0x0000001800127202 */ /* 0x000fca0000000f00 */
[----:B------:R-:W-:-:S08]  /*0660*/  DFMA R2, R16, -R16, R20 ;  /* 0x800000101002722b */ /* 0x000fd00000000014 */
        /* <DEDUP_REMOVED lines=11> */
.L_x_128:
        /* <DEDUP_REMOVED lines=27> */
[----:B------:R-:W-:Y:S01]  /*08d0*/  DFMA R24, R16, R2, R8 ;  /* 0x000000021018722b */ /* 0x000fe20000000008 */
[----:B------:R-:W-:-:S07]  /*08e0*/  ISETP.GE.U32.AND P0, PT, R8, 0x7ca00000, PT ;  /* 0x7ca000000800780c */ /* 0x000fce0003f06070 */
[----:B------:R-:W-:Y:S02]  /*08f0*/  DMUL R16, R20, R24 ;  /* 0x0000001814107228 */ /* 0x000fe40000000000 */
[----:B------:R-:W-:Y:S01]  /*0900*/  VIADD R19, R25, 0xfff00000 ;  /* 0xfff0000019137836 */ /* 0x000fe20000000000 */
[----:B------:R-:W-:-:S05]  /*0910*/  MOV R18, R24 ;  /* 0x0000001800127202 */ /* 0x000fca0000000f00 */
[----:B------:R-:W-:-:S08]  /*0920*/  DFMA R2, R16, -R16, R20 ;  /* 0x800000101002722b */ /* 0x000fd00000000014 */
[----:B0-----:R-:W-:Y:S01]  /*0930*/  DFMA R22, R2, R18, R16 ;  /* 0x000000120216722b */ /* 0x001fe20000000010 */
        /* <DEDUP_REMOVED lines=10> */
.L_x_129:
        /* <DEDUP_REMOVED lines=44> */
.L_x_130:
[----:B------:R1:W-:Y:S01]  /*0ca0*/  STG.E.64 desc[UR12][R10.64+0x8], R22 ;  /* 0x000008160a007986 */ /* 0x0003e2000c101b0c */
[----:B------:R-:W-:Y:S01]  /*0cb0*/  VIADD R5, R5, 0x4 ;  /* 0x0000000405057836 */ /* 0x000fe20000000000 */
[----:B------:R-:W-:Y:S02]  /*0cc0*/  IADD3 R12, P2, PT, R12, 0x30, RZ ;  /* 0x000000300c0c7810 */ /* 0x000fe40007f5e0ff */
[----:B------:R-:W-:Y:S02]  /*0cd0*/  IADD3 R0, P3, PT, R10, 0x20, RZ ;  /* 0x000000200a007810 */ /* 0x000fe40007f7e0ff */
[----:B------:R-:W-:Y:S01]  /*0ce0*/  ISETP.NE.AND P0, PT, R5, RZ, PT ;  /* 0x000000ff0500720c */ /* 0x000fe20003f05270 */
[----:B------:R-:W-:Y:S01]  /*0cf0*/  IMAD.X R13, RZ, RZ, R13, P2 ;  /* 0x000000ffff0d7224 */ /* 0x000fe200010e060d */
[----:B------:R-:W-:Y:S01]  /*0d00*/  IADD3 R14, P1, PT, R14, 0x30, RZ ;  /* 0x000000300e0e7810 */ /* 0x000fe20007f3e0ff */
[----:B------:R-:W-:-:S03]  /*0d10*/  IMAD.X R27, RZ, RZ, R11, P3 ;  /* 0x000000ffff1b7224 */ /* 0x000fc600018e060b */
[----:B------:R-:W-:-:S07]  /*0d20*/  IADD3.X R15, PT, PT, RZ, R15, RZ, P1, !PT ;  /* 0x0000000fff0f7210 */ /* 0x000fce0000ffe4ff */
[----:B-1----:R-:W-:Y:S05]  /*0d30*/  @P0 BRA `(.L_x_131) ;  /* 0xfffffff400140947 */ /* 0x002fea000383ffff */
.L_x_126:
[----:B------:R-:W-:-:S13]  /*0d40*/  ISETP.NE.AND P0, PT, R7, RZ, PT ;  /* 0x000000ff0700720c */ /* 0x000fda0003f05270 */
[----:B0-----:R-:W-:Y:S05]  /*0d50*/  @!P0 EXIT ;  /* 0x000000000000894d */ /* 0x001fea0003800000 */
[----:B------:R-:W-:-:S13]  /*0d60*/  ISETP.NE.AND P0, PT, R7, 0x1, PT ;  /* 0x000000010700780c */ /* 0x000fda0003f05270 */
[----:B------:R-:W-:Y:S05]  /*0d70*/  @!P0 BRA `(.L_x_132) ;  /* 0x0000000400788947 */ /* 0x000fea0003800000 */
[----:B------:R-:W0:Y:S01]  /*0d80*/  LDC.64 R10, c[0x0][0x380] ;  /* 0x0000e000ff0a7b82 */ /* 0x000e220000000a00 */
[----:B------:R-:W-:-:S07]  /*0d90*/  IMAD R3, R6, 0x3, RZ ;  /* 0x0000000306037824 */ /* 0x000fce00078e02ff */
[----:B------:R-:W1:Y:S01]  /*0da0*/  LDC.64 R12, c[0x0][0x388] ;  /* 0x0000e200ff0c7b82 */ /* 0x000e620000000a00 */
[----:B0-----:R-:W-:-:S05]  /*0db0*/  IMAD.WIDE.U32 R10, R3, 0x4, R10 ;  /* 0x00000004030a7825 */ /* 0x001fca00078e000a */
[----:B------:R-:W2:Y:S01]  /*0dc0*/  LDG.E R7, desc[UR12][R10.64+0x4] ;  /* 0x0000040c0a077981 */ /* 0x000ea2000c1e1900 */
[----:B-1----:R-:W-:-:S03]  /*0dd0*/  IMAD.WIDE.U32 R12, R3, 0x4, R12 ;  /* 0x00000004030c7825 */ /* 0x002fc600078e000c */
[----:B------:R-:W3:Y:S04]  /*0de0*/  LDG.E R0, desc[UR12][R10.64] ;  /* 0x0000000c0a007981 */ /* 0x000ee8000c1e1900 */
[----:B------:R-:W4:Y:S04]  /*0df0*/  LDG.E R20, desc[UR12][R12.64+0x4] ;  /* 0x0000040c0c147981 */ /* 0x000f28000c1e1900 */
[----:B------:R-:W5:Y:S04]  /*0e00*/  LDG.E R4, desc[UR12][R12.64] ;  /* 0x0000000c0c047981 */ /* 0x000f68000c1e1900 */
[----:B------:R-:W5:Y:S04]  /*0e10*/  LDG.E R16, desc[UR12][R10.64+0x8] ;  /* 0x0000080c0a107981 */ /* 0x000f68000c1e1900 */
[----:B------:R-:W5:Y:S01]  /*0e20*/  LDG.E R21, desc[UR12][R12.64+0x8] ;  /* 0x0000080c0c157981 */ /* 0x000f62000c1e1900 */
[----:B--2---:R-:W-:Y:S08]  /*0e30*/  F2F.F64.F32 R8, R7 ;  /* 0x0000000700087310 */ /* 0x004ff00000201800 */
[----:B----4-:R-:W0:Y:S08]  /*0e40*/  F2F.F64.F32 R14, R20 ;  /* 0x00000014000e7310 */ /* 0x010e300000201800 */
[----:B---3--:R-:W-:Y:S08]  /*0e50*/  F2F.F64.F32 R2, R0 ;  /* 0x0000000000027310 */ /* 0x008ff00000201800 */
        /* <DEDUP_REMOVED lines=22> */
[----:B------:R-:W-:-:S08]  /*0fc0*/  DFMA R20, R16, -R16, R18 ;  /* 0x800000101014722b */ /* 0x000fd00000000012 */
[----:B------:R-:W-:Y:S01]  /*0fd0*/  DFMA R2, R20, R4, R16 ;  /* 0x000000041402722b */ /* 0x000fe20000000010 */
[----:B------:R-:W-:Y:S10]  /*0fe0*/  @!P0 BRA `(.L_x_133) ;  /* 0x0000000000208947 */ /* 0x000ff40003800000 */
[----:B------:R-:W-:Y:S01]  /*0ff0*/  IMAD.MOV.U32 R3, RZ, RZ, R21 ;  /* 0x000000ffff037224 */ /* 0x000fe200078e0015 */
[----:B------:R-:W-:Y:S01]  /*1000*/  MOV R0, R16 ;  /* 0x0000001000007202 */ /* 0x000fe20000000f00 */
[----:B------:R-:W-:Y:S01]  /*1010*/  IMAD.MOV.U32 R9, RZ, RZ, R19 ;  /* 0x000000ffff097224 */ /* 0x000fe200078e0013 */
[----:B------:R-:W-:Y:S01]  /*1020*/  MOV R4, R14 ;  /* 0x0000000e00047202 */ /* 0x000fe20000000f00 */
[----:B------:R-:W-:Y:S01]  /*1030*/  IMAD.MOV.U32 R21, RZ, RZ, R5 ;  /* 0x000000ffff157224 */ /* 0x000fe200078e0005 */
[----:B------:R-:W-:Y:S02]  /*1040*/  MOV R2, R20 ;  /* 0x0000001400027202 */ /* 0x000fe40000000f00 */
[----:B------:R-:W-:-:S07]  /*1050*/  MOV R16, 0x1070 ;  /* 0x0000107000107802 */ /* 0x000fce0000000f00 */
[----:B------:R-:W-:Y:S05]  /*1060*/  CALL.REL.NOINC `($__internal_5_$__cuda_sm20_dsqrt_rn_f64_mediumpath_v1) ;  /* 0x0000000400987944 */ /* 0x000fea0003c00000 */
.L_x_133:
[----:B------:R-:W0:Y:S02]  /*1070*/  LDC.64 R14, c[0x0][0x390] ;  /* 0x0000e400ff0e7b82 */ /* 0x000e240000000a00 */
[----:B0-----:R-:W-:-:S05]  /*1080*/  IMAD.WIDE.U32 R14, R6, 0x8, R14 ;  /* 0x00000008060e7825 */ /* 0x001fca00078e000e */
[----:B------:R0:W-:Y:S04]  /*1090*/  STG.E.64 desc[UR12][R14.64], R2 ;  /* 0x000000020e007986 */ /* 0x0001e8000c101b0c */
[----:B------:R-:W2:Y:S04]  /*10a0*/  LDG.E R20, desc[UR12][R10.64+0x10] ;  /* 0x0000100c0a147981 */ /* 0x000ea8000c1e1900 */
[----:B------:R-:W3:Y:S04]  /*10b0*/  LDG.E R21, desc[UR12][R12.64+0x10] ;  /* 0x0000100c0c157981 */ /* 0x000ee8000c1e1900 */
[----:B------:R-:W4:Y:S04]  /*10c0*/  LDG.E R0, desc[UR12][R10.64+0xc] ;  /* 0x00000c0c0a007981 */ /* 0x000f28000c1e1900 */
[----:B------:R-:W5:Y:S04]  /*10d0*/  LDG.E R7, desc[UR12][R12.64+0xc] ;  /* 0x00000c0c0c077981 */ /* 0x000f68000c1e1900 */
[----:B------:R-:W0:Y:S04]  /*10e0*/  LDG.E R22, desc[UR12][R10.64+0x14] ;  /* 0x0000140c0a167981 */ /* 0x000e28000c1e1900 */
[----:B------:R-:W5:Y:S01]  /*10f0*/  LDG.E R23, desc[UR12][R12.64+0x14] ;  /* 0x0000140c0c177981 */ /* 0x000f62000c1e1900 */
[----:B--2---:R-:W-:Y:S08]  /*1100*/  F2F.F64.F32 R16, R20 ;  /* 0x0000001400107310 */ /* 0x004ff00000201800 */
[----:B---3--:R-:W1:Y:S08]  /*1110*/  F2F.F64.F32 R18, R21 ;  /* 0x0000001500127310 */ /* 0x008e700000201800 */
[----:B----4-:R-:W-:Y:S08]  /*1120*/  F2F.F64.F32 R4, R0 ;  /* 0x0000000000047310 */ /* 0x010ff00000201800 */
[----:B-----5:R-:W2:Y:S01]  /*1130*/  F2F.F64.F32 R8, R7 ;  /* 0x0000000700087310 */ /* 0x020ea20000201800 */
[----:B-1----:R-:W-:-:S07]  /*1140*/  DADD R16, R16, -R18 ;  /* 0x0000000010107229 */ /* 0x002fce0000000812 */
[----:B0-----:R-:W-:Y:S01]  /*1150*/  F2F.F64.F32 R2, R22 ;  /* 0x0000001600027310 */ /* 0x001fe20000201800 */
[----:B------:R-:W-:-:S07]  /*1160*/  DMUL R16, R16, R16 ;  /* 0x0000001010107228 */ /* 0x000fce0000000000 */
[----:B------:R-:W0:Y:S01]  /*1170*/  F2F.F64.F32 R18, R23 ;  /* 0x0000001700127310 */ /* 0x000e220000201800 */
[----:B--2---:R-:W-:-:S08]  /*1180*/  DADD R4, R4, -R8 ;  /* 0x0000000004047229 */ /* 0x004fd00000000808 */
[----:B------:R-:W-:Y:S02]  /*1190*/  DFMA R16, R4, R4, R16 ;  /* 0x000000040410722b */ /* 0x000fe40000000010 */
[----:B0-----:R-:W-:-:S08]  /*11a0*/  DADD R18, R2, -R18 ;  /* 0x0000000002127229 */ /* 0x001fd00000000812 */
[----:B------:R-:W-:-:S06]  /*11b0*/  DFMA R18, R18, R18, R16 ;  /* 0x000000121212722b */ /* 0x000fcc0000000010 */
[----:B------:R-:W0:Y:S04]  /*11c0*/  MUFU.RSQ64H R9, R19 ;  /* 0x0000001300097308 */ /* 0x000e280000001c00 */
[----:B------:R-:W-:Y:S01]  /*11d0*/  IADD3 R8, PT, PT, R19, -0x3500000, RZ ;  /* 0xfcb0000013087810 */ /* 0x000fe20007ffe0ff */
[----:B------:R-:W-:Y:S01]  /*11e0*/  IMAD.MOV.U32 R4, RZ, RZ, 0x0 ;  /* 0x00000000ff047424 */ /* 0x000fe200078e00ff */
[----:B------:R-:W-:-:S04]  /*11f0*/  MOV R5, 0x3fd80000 ;  /* 0x3fd8000000057802 */ /* 0x000fc80000000f00 */
[----:B0-----:R-:W-:-:S08]  /*1200*/  DMUL R2, R8, R8 ;  /* 0x0000000808027228 */ /* 0x001fd00000000000 */
        /* <DEDUP_REMOVED lines=19> */
.L_x_134:
[----:B------:R0:W-:Y:S01]  /*1340*/  STG.E.64 desc[UR12][R14.64+0x8], R2 ;  /* 0x000008020e007986 */ /* 0x0001e2000c101b0c */
[----:B------:R-:W-:-:S07]  /*1350*/  VIADD R6, R6, 0x2 ;  /* 0x0000000206067836 */ /* 0x000fce0000000000 */
.L_x_132:
[----:B------:R-:W1:Y:S02]  /*1360*/  LDC R0, c[0x0][0x398] ;  /* 0x0000e600ff007b82 */ /* 0x000e640000000800 */
[----:B-1----:R-:W-:-:S04]  /*1370*/  LOP3.LUT R0, R0, 0x1, RZ, 0xc0, !PT ;  /* 0x0000000100007812 */ /* 0x002fc800078ec0ff */
[----:B------:R-:W-:-:S13]  /*1380*/  ISETP.NE.U32.AND P0, PT, R0, 0x1, PT ;  /* 0x000000010000780c */ /* 0x000fda0003f05070 */
[----:B------:R-:W-:Y:S05]  /*1390*/  @P0 EXIT ;  /* 0x000000000000094d */ /* 0x000fea0003800000 */
[----:B0-----:R-:W0:Y:S01]  /*13a0*/  LDC.64 R2, c[0x0][0x380] ;  /* 0x0000e000ff027b82 */ /* 0x001e220000000a00 */
        /* <DEDUP_REMOVED lines=46> */
.L_x_135:
[----:B------:R-:W0:Y:S02]  /*1690*/  LDC.64 R4, c[0x0][0x390] ;  /* 0x0000e400ff047b82 */ /* 0x000e240000000a00 */
[----:B0-----:R-:W-:-:S05]  /*16a0*/  IMAD.WIDE.U32 R6, R6, 0x8, R4 ;  /* 0x0000000806067825 */ /* 0x001fca00078e0004 */
[----:B------:R-:W-:Y:S01]  /*16b0*/  STG.E.64 desc[UR12][R6.64], R2 ;  /* 0x0000000206007986 */ /* 0x000fe2000c101b0c */
[----:B------:R-:W-:Y:S05]  /*16c0*/  EXIT ;  /* 0x000000000000794d */ /* 0x000fea0003800000 */
        .weak           $__internal_5_$__cuda_sm20_dsqrt_rn_f64_mediumpath_v1
        .type           $__internal_5_$__cuda_sm20_dsqrt_rn_f64_mediumpath_v1,@function
        .size           $__internal_5_$__cuda_sm20_dsqrt_rn_f64_mediumpath_v1,(.L_x_149 - $__internal_5_$__cuda_sm20_dsqrt_rn_f64_mediumpath_v1)
$__internal_5_$__cuda_sm20_dsqrt_rn_f64_mediumpath_v1:
[----:B------:R-:W-:Y:S01]  /*16d0*/  ISETP.GE.U32.AND P0, PT, R8, -0x3400000, PT ;  /* 0xfcc000000800780c */ /* 0x000fe20003f06070 */
[----:B------:R-:W-:Y:S01]  /*16e0*/  IMAD.MOV.U32 R19, RZ, RZ, R9 ;  /* 0x000000ffff137224 */ /* 0x000fe200078e0009 */
[----:B------:R-:W-:Y:S01]  /*16f0*/  MOV R8, R4 ;  /* 0x0000000400087202 */ /* 0x000fe20000000f00 */
[----:B------:R-:W-:Y:S01]  /*1700*/  IMAD.MOV.U32 R9, RZ, RZ, R21 ;  /* 0x000000ffff097224 */ /* 0x000fe200078e0015 */
[----:B------:R-:W-:Y:S01]  /*1710*/  MOV R20, R0 ;  /* 0x0000000000147202 */ /* 0x000fe20000000f00 */
[----:B------:R-:W-:-:S08]  /*1720*/  IMAD.MOV.U32 R21, RZ, RZ, R17 ;  /* 0x000000ffff157224 */ /* 0x000fd000078e0011 */
[----:B------:R-:W-:Y:S05]  /*1730*/  @!P0 BRA `(.L_x_136) ;  /* 0x0000000000208947 */ /* 0x000fea0003800000 */
[----:B------:R-:W-:-:S10]  /*1740*/  DFMA.RM R2, R2, R8, R20 ;  /* 0x000000080202722b */ /* 0x000fd40000004014 */
[----:B------:R-:W-:-:S04]  /*1750*/  IADD3 R8, P0, PT, R2, 0x1, RZ ;  /* 0x0000000102087810 */ /* 0x000fc80007f1e0ff */
[----:B------:R-:W-:-:S06]  /*1760*/  IADD3.X R9, PT, PT, RZ, R3, RZ, P0, !PT ;  /* 0x00000003ff097210 */ /* 0x000fcc00007fe4ff */
[----:B------:R-:W-:-:S08]  /*1770*/  DFMA.RP R18, -R2, R8, R18 ;  /* 0x000000080212722b */ /* 0x000fd00000008112 */
[----:B------:R-:W-:-:S06]  /*1780*/  DSETP.GT.AND P0, PT, R18, RZ, PT ;  /* 0x000000ff1200722a */ /* 0x000fcc0003f04000 */
[----:B------:R-:W-:Y:S02]  /*1790*/  FSEL R2, R8, R2, P0 ;  /* 0x0000000208027208 */ /* 0x000fe40000000000 */
[----:B------:R-:W-:Y:S01]  /*17a0*/  FSEL R3, R9, R3, P0 ;  /* 0x0000000309037208 */ /* 0x000fe20000000000 */
[----:B------:R-:W-:Y:S06]  /*17b0*/  BRA `(.L_x_137) ;  /* 0x0000000000647947 */ /* 0x000fec0003800000 */
.L_x_136:
[----:B------:R-:W-:-:S14]  /*17c0*/  DSETP.NE.AND P0, PT, R18, RZ, PT ;  /* 0x000000ff1200722a */ /* 0x000fdc0003f05000 */
[----:B------:R-:W-:Y:S05]  /*17d0*/  @!P0 BRA `(.L_x_138) ;  /* 0x0000000000588947 */ /* 0x000fea0003800000 */
[----:B------:R-:W-:-:S13]  /*17e0*/  ISETP.GE.AND P0, PT, R19, RZ, PT ;  /* 0x000000ff1300720c */ /* 0x000fda0003f06270 */
[----:B------:R-:W-:Y:S01]  /*17f0*/  @!P0 IMAD.MOV.U32 R2, RZ, RZ, 0x0 ;  /* 0x00000000ff028424 */ /* 0x000fe200078e00ff */
[----:B------:R-:W-:Y:S01]  /*1800*/  @!P0 MOV R3, 0xfff80000 ;  /* 0xfff8000000038802 */ /* 0x000fe20000000f00 */
[----:B------:R-:W-:Y:S06]  /*1810*/  @!P0 BRA `(.L_x_137) ;  /* 0x00000000004c8947 */ /* 0x000fec0003800000 */
[----:B------:R-:W-:-:S13]  /*1820*/  ISETP.GT.AND P0, PT, R19, 0x7fefffff, PT ;  /* 0x7fefffff1300780c */ /* 0x000fda0003f04270 */
[----:B------:R-:W-:Y:S05]  /*1830*/  @P0 BRA `(.L_x_138) ;  /* 0x0000000000400947 */ /* 0x000fea0003800000 */
[----:B------:R-:W-:Y:S01]  /*1840*/  DMUL R18, R18, 8.11296384146066816958e+31 ;  /* 0x4690000012127828 */ /* 0x000fe20000000000 */
[----:B------:R-:W-:Y:S01]  /*1850*/  IMAD.MOV.U32 R2, RZ, RZ, RZ ;  /* 0x000000ffff027224 */ /* 0x000fe200078e00ff */
[----:B------:R-:W-:Y:S01]  /*1860*/  MOV R8, 0x0 ;  /* 0x0000000000087802 */ /* 0x000fe20000000f00 */
[----:B------:R-:W-:-:S03]  /*1870*/  IMAD.MOV.U32 R9, RZ, RZ, 0x3fd80000 ;  /* 0x3fd80000ff097424 */ /* 0x000fc600078e00ff */
[----:B------:R-:W0:Y:S02]  /*1880*/  MUFU.RSQ64H R3, R19 ;  /* 0x0000001300037308 */ /* 0x000e240000001c00 */
        /* <DEDUP_REMOVED lines=11> */
.L_x_138:
[----:B------:R-:W-:-:S11]  /*1940*/  DADD R2, R18, R18 ;  /* 0x0000000012027229 */ /* 0x000fd60000000012 */
.L_x_137:
[----:B------:R-:W-:-:S04]  /*1950*/  MOV R17, 0x0 ;  /* 0x0000000000117802 */ /* 0x000fc80000000f00 */
[----:B------:R-:W-:Y:S05]  /*1960*/  RET.REL.NODEC R16 `(_Z11euclidNoPowPfS_Pdi) ;  /* 0xffffffe410a47950 */ /* 0x000fea0003c3ffff */
.L_x_139:
        /* <DEDUP_REMOVED lines=9> */
.L_x_149:


//--------------------- .nv.global.init           --------------------------
	.section	.nv.global.init,"aw",@progbits
	.align	16
.nv.global.init:
	.type		__cudart_sin_cos_coeffs,@object
	.size		__cudart_sin_cos_coeffs,(__cudart_i2opi_d - __cudart_sin_cos_coeffs)
__cudart_sin_cos_coeffs:
        /*0000*/ 	.byte	0x46, 0xd2, 0xb0, 0x2c, 0xf1, 0xe5, 0x5a, 0xbe, 0x92, 0xe3, 0xac, 0x69, 0xe3, 0x1d, 0xc7, 0x3e
        /*0010*/ 	.byte	0xa1, 0x62, 0xdb, 0x19, 0xa0, 0x01, 0x2a, 0xbf, 0x18, 0x08, 0x11, 0x11, 0x11, 0x11, 0x81, 0x3f
        /*0020*/ 	.byte	0x54, 0x55, 0x55, 0x55, 0x55, 0x55, 0xc5, 0xbf, 0x00, 0x00, 0x00, 0x00, 0x00, 0x00, 0x00, 0x00
        /*0030*/ 	.byte	0x00, 0x00, 0x00, 0x00, 0x00, 0x00, 0x00, 0x00, 0x64, 0x81, 0xfd, 0x20, 0x83, 0xff, 0xa8, 0xbd
        /*0040*/ 	.byte	0x28, 0x85, 0xef, 0xc1, 0xa7, 0xee, 0x21, 0x3e, 0xd9, 0xe6, 0x06, 0x8e, 0x4f, 0x7e, 0x92, 0xbe
        /*0050*/ 	.byte	0xe9, 0xbc, 0xdd, 0x19, 0xa0, 0x01, 0xfa, 0x3e, 0x47, 0x5d, 0xc1, 0x16, 0x6c, 0xc1, 0x56, 0xbf
        /*0060*/ 	.byte	0x51, 0x55, 0x55, 0x55, 0x55, 0x55, 0xa5, 0x3f, 0x00, 0x00, 0x00, 0x00, 0x00, 0x00, 0xe0, 0xbf
        /*0070*/ 	.byte	0x00, 0x00, 0x00, 0x00, 0x00, 0x00, 0xf0, 0x3f, 0x00, 0x00, 0x00, 0x00, 0x00, 0x00, 0x00, 0x00
	.type		__cudart_i2opi_d,@object
	.size		__cudart_i2opi_d,(.L_0 - __cudart_i2opi_d)
__cudart_i2opi_d:
        /* <DEDUP_REMOVED lines=9> */
.L_0:


//--------------------- .nv.shared.reserved.0     --------------------------
	.section	.nv.shared.reserved.0,"aw",@nobits
	.weak		__nv_reservedSMEM_offset_0_alias
	.size		__nv_reservedSMEM_offset_0_alias, 0, 64
	.other		__nv_reservedSMEM_offset_0_alias,@"STO_CUDA_RESERVED_SHARED STV_DEFAULT"
__nv_reservedSMEM_offset_0_alias:
	.zero		0
	.zero		64


//--------------------- .nv.constant0._Z12CIEDE2000NewPfS_Pdi --------------------------
	.section	.nv.constant0._Z12CIEDE2000NewPfS_Pdi,"a",@progbits
	.sectionflags	@""
	.align	4
.nv.constant0._Z12CIEDE2000NewPfS_Pdi:
	.zero		924


//--------------------- .nv.constant0._Z12CIEDE2000OldPfS_Pdi --------------------------
	.section	.nv.constant0._Z12CIEDE2000OldPfS_Pdi,"a",@progbits
	.sectionflags	@""
	.align	4
.nv.constant0._Z12CIEDE2000OldPfS_Pdi:
	.zero		924


//--------------------- .nv.constant0._Z9euclidPowPfS_Pdi --------------------------
	.section	.nv.constant0._Z9euclidPowPfS_Pdi,"a",@progbits
	.sectionflags	@""
	.align	4
.nv.constant0._Z9euclidPowPfS_Pdi:
	.zero		924


//--------------------- .nv.constant0._Z11euclidNoPowPfS_Pdi --------------------------
	.section	.nv.constant0._Z11euclidNoPowPfS_Pdi,"a",@progbits
	.sectionflags	@""
	.align	4
.nv.constant0._Z11euclidNoPowPfS_Pdi:
	.zero		924


//--------------------- SYMBOLS --------------------------

	.type		.nv.reservedSmem.offset0,@object
	.size		.nv.reservedSmem.offset0,0x4
